	.target	sm_90a

	.elftype	@"ET_EXEC"


//--------------------- .note.nv.tkinfo           --------------------------
	.section	.note.nv.tkinfo,"",@"SHT_NOTE"
	.sectionflags	@"SHF_NOTE_NV_TKINFO"
	.tkinfo
        /*0018*/ 	.word	0x00000002
        /*0030*/ 	.string	""
        /*0030*/ 	.string	"ptxas"
        /*0030*/ 	.string	"Cuda compilation tools, release 13.0, V13.0.88"
        /*0030*/ 	.string	"Build cuda_13.0.r13.0/compiler.36424714_0"
        /*0030*/ 	.string	"-v  -suppress-debug-info  -lineinfo  -arch sm_90a "



//--------------------- .note.nv.cuinfo           --------------------------
	.section	.note.nv.cuinfo,"",@"SHT_NOTE"
	.sectionflags	@"SHF_NOTE_NV_CUINFO"
        /*0018*/ 	.short	0x0002
        /*001a*/ 	.short	0x005a
        /*001c*/ 	.short	0x0082
	.zero		2


//--------------------- .nv.info                  --------------------------
	.section	.nv.info,"",@"SHT_CUDA_INFO"
	.align	4


	//----- nvinfo : EIATTR_REGCOUNT
	.align		4
        /*0000*/ 	.byte	0x04, 0x2f
        /*0002*/ 	.short	(.L_1 - .L_0)
	.align		4
.L_0:
        /*0004*/ 	.word	index@(matmul_kernel)
        /*0008*/ 	.word	0x000000bc


	//----- nvinfo : EIATTR_FRAME_SIZE
	.align		4
.L_1:
        /*000c*/ 	.byte	0x04, 0x11
        /*000e*/ 	.short	(.L_3 - .L_2)
	.align		4
.L_2:
        /*0010*/ 	.word	index@(matmul_kernel)
        /*0014*/ 	.word	0x00000000


	//----- nvinfo : EIATTR_MIN_STACK_SIZE
	.align		4
.L_3:
        /*0018*/ 	.byte	0x04, 0x12
        /*001a*/ 	.short	(.L_5 - .L_4)
	.align		4
.L_4:
        /*001c*/ 	.word	index@(matmul_kernel)
        /*0020*/ 	.word	0x00000000
.L_5:


//--------------------- .nv.compat                --------------------------
	.section	.nv.compat,"",@"SHT_CUDA_COMPAT_INFO"
	.align	4
        /*0000*/ 	.byte	0x02, 0x09, 0x01, 0x00, 0x02, 0x02, 0x04, 0x00, 0x02, 0x05, 0x05, 0x00, 0x03, 0x07, 0x01, 0x01
        /*0010*/ 	.byte	0x02, 0x03, 0x00, 0x00, 0x02, 0x06, 0x01, 0x00, 0x04, 0x0b, 0x08, 0x00, 0x00, 0x00, 0x00, 0x00
        /*0020*/ 	.byte	0x00, 0x00, 0x00, 0x00


//--------------------- .nv.info.matmul_kernel    --------------------------
	.section	.nv.info.matmul_kernel,"",@"SHT_CUDA_INFO"
	.sectionflags	@""
	.align	4


	//----- nvinfo : EIATTR_CUDA_API_VERSION
	.align		4
        /*0000*/ 	.byte	0x04, 0x37
        /*0002*/ 	.short	(.L_7 - .L_6)
.L_6:
        /*0004*/ 	.word	0x00000082


	//----- nvinfo : EIATTR_KPARAM_INFO
	.align		4
.L_7:
        /*0008*/ 	.byte	0x04, 0x17
        /*000a*/ 	.short	(.L_9 - .L_8)
.L_8:
        /*000c*/ 	.word	0x00000000
        /*0010*/ 	.short	0x000d
        /*0012*/ 	.short	0x0048
        /*0014*/ 	.byte	0x00, 0xf4, 0x21, 0x00


	//----- nvinfo : EIATTR_KPARAM_INFO
	.align		4
.L_9:
        /*0018*/ 	.byte	0x04, 0x17
        /*001a*/ 	.short	(.L_11 - .L_10)
.L_10:
        /*001c*/ 	.word	0x00000000
        /*0020*/ 	.short	0x000c
        /*0022*/ 	.short	0x0040
        /*0024*/ 	.byte	0x00, 0xf4, 0x21, 0x00


	//----- nvinfo : EIATTR_KPARAM_INFO
	.align		4
.L_11:
        /*0028*/ 	.byte	0x04, 0x17
        /*002a*/ 	.short	(.L_13 - .L_12)
.L_12:
        /*002c*/ 	.word	0x00000000
        /*0030*/ 	.short	0x000b
        /*0032*/ 	.short	0x0038
        /*0034*/ 	.byte	0x00, 0xf0, 0x11, 0x00


	//----- nvinfo : EIATTR_KPARAM_INFO
	.align		4
.L_13:
        /*0038*/ 	.byte	0x04, 0x17
        /*003a*/ 	.short	(.L_15 - .L_14)
.L_14:
        /*003c*/ 	.word	0x00000000
        /*0040*/ 	.short	0x000a
        /*0042*/ 	.short	0x0034
        /*0044*/ 	.byte	0x00, 0xf0, 0x11, 0x00


	//----- nvinfo : EIATTR_KPARAM_INFO
	.align		4
.L_15:
        /*0048*/ 	.byte	0x04, 0x17
        /*004a*/ 	.short	(.L_17 - .L_16)
.L_16:
        /*004c*/ 	.word	0x00000000
        /*0050*/ 	.short	0x0009
        /*0052*/ 	.short	0x0030
        /*0054*/ 	.byte	0x00, 0xf0, 0x11, 0x00


	//----- nvinfo : EIATTR_KPARAM_INFO
	.align		4
.L_17:
        /*0058*/ 	.byte	0x04, 0x17
        /*005a*/ 	.short	(.L_19 - .L_18)
.L_18:
        /*005c*/ 	.word	0x00000000
        /*0060*/ 	.short	0x0008
        /*0062*/ 	.short	0x002c
        /*0064*/ 	.byte	0x00, 0xf0, 0x11, 0x00


	//----- nvinfo : EIATTR_KPARAM_INFO
	.align		4
.L_19:
        /*0068*/ 	.byte	0x04, 0x17
        /*006a*/ 	.short	(.L_21 - .L_20)
.L_20:
        /*006c*/ 	.word	0x00000000
        /*0070*/ 	.short	0x0007
        /*0072*/ 	.short	0x0028
        /*0074*/ 	.byte	0x00, 0xf0, 0x11, 0x00


	//----- nvinfo : EIATTR_KPARAM_INFO
	.align		4
.L_21:
        /*0078*/ 	.byte	0x04, 0x17
        /*007a*/ 	.short	(.L_23 - .L_22)
.L_22:
        /*007c*/ 	.word	0x00000000
        /*0080*/ 	.short	0x0006
        /*0082*/ 	.short	0x0024
        /*0084*/ 	.byte	0x00, 0xf0, 0x11, 0x00


	//----- nvinfo : EIATTR_KPARAM_INFO
	.align		4
.L_23:
        /*0088*/ 	.byte	0x04, 0x17
        /*008a*/ 	.short	(.L_25 - .L_24)
.L_24:
        /*008c*/ 	.word	0x00000000
        /*0090*/ 	.short	0x0005
        /*0092*/ 	.short	0x0020
        /*0094*/ 	.byte	0x00, 0xf0, 0x11, 0x00


	//----- nvinfo : EIATTR_KPARAM_INFO
	.align		4
.L_25:
        /*0098*/ 	.byte	0x04, 0x17
        /*009a*/ 	.short	(.L_27 - .L_26)
.L_26:
        /*009c*/ 	.word	0x00000000
        /*00a0*/ 	.short	0x0004
        /*00a2*/ 	.short	0x001c
        /*00a4*/ 	.byte	0x00, 0xf0, 0x11, 0x00


	//----- nvinfo : EIATTR_KPARAM_INFO
	.align		4
.L_27:
        /*00a8*/ 	.byte	0x04, 0x17
        /*00aa*/ 	.short	(.L_29 - .L_28)
.L_28:
        /*00ac*/ 	.word	0x00000000
        /*00b0*/ 	.short	0x0003
        /*00b2*/ 	.short	0x0018
        /*00b4*/ 	.byte	0x00, 0xf0, 0x11, 0x00


	//----- nvinfo : EIATTR_KPARAM_INFO
	.align		4
.L_29:
        /*00b8*/ 	.byte	0x04, 0x17
        /*00ba*/ 	.short	(.L_31 - .L_30)
.L_30:
        /*00bc*/ 	.word	0x00000000
        /*00c0*/ 	.short	0x0002
        /*00c2*/ 	.short	0x0010
        /*00c4*/ 	.byte	0x00, 0xf4, 0x21, 0x00


	//----- nvinfo : EIATTR_KPARAM_INFO
	.align		4
.L_31:
        /*00c8*/ 	.byte	0x04, 0x17
        /*00ca*/ 	.short	(.L_33 - .L_32)
.L_32:
        /*00cc*/ 	.word	0x00000000
        /*00d0*/ 	.short	0x0001
        /*00d2*/ 	.short	0x0008
        /*00d4*/ 	.byte	0x00, 0xf4, 0x21, 0x00


	//----- nvinfo : EIATTR_KPARAM_INFO
	.align		4
.L_33:
        /*00d8*/ 	.byte	0x04, 0x17
        /*00da*/ 	.short	(.L_35 - .L_34)
.L_34:
        /*00dc*/ 	.word	0x00000000
        /*00e0*/ 	.short	0x0000
        /*00e2*/ 	.short	0x0000
        /*00e4*/ 	.byte	0x00, 0xf4, 0x21, 0x00


	//----- nvinfo : EIATTR_SPARSE_MMA_MASK
	.align		4
.L_35:
        /*00e8*/ 	.byte	0x03, 0x50
        /*00ea*/ 	.short	0x0000


	//----- nvinfo : EIATTR_MAXREG_COUNT
	.align		4
        /*00ec*/ 	.byte	0x03, 0x1b
        /*00ee*/ 	.short	0x00ff


	//----- nvinfo : EIATTR_NUM_BARRIERS
	.align		4
        /*00f0*/ 	.byte	0x02, 0x4c
        /*00f2*/ 	.byte	0x01
	.zero		1


	//----- nvinfo : EIATTR_MERCURY_ISA_VERSION
	.align		4
        /*00f4*/ 	.byte	0x03, 0x5f
        /*00f6*/ 	.short	0x0101


	//----- nvinfo : EIATTR_EXIT_INSTR_OFFSETS
	.align		4
        /*00f8*/ 	.byte	0x04, 0x1c
        /*00fa*/ 	.short	(.L_37 - .L_36)


	//   ....[0]....
.L_36:
        /*00fc*/ 	.word	0x000036e0


	//   ....[1]....
        /*0100*/ 	.word	0x00003700


	//----- nvinfo : EIATTR_REQNTID
	.align		4
.L_37:
        /*0104*/ 	.byte	0x04, 0x10
        /*0106*/ 	.short	(.L_39 - .L_38)
.L_38:
        /*0108*/ 	.word	0x00000100
        /*010c*/ 	.word	0x00000001
        /*0110*/ 	.word	0x00000001


	//----- nvinfo : EIATTR_CBANK_PARAM_SIZE
	.align		4
.L_39:
        /*0114*/ 	.byte	0x03, 0x19
        /*0116*/ 	.short	0x0050


	//----- nvinfo : EIATTR_PARAM_CBANK
	.align		4
        /*0118*/ 	.byte	0x04, 0x0a
        /*011a*/ 	.short	(.L_41 - .L_40)
	.align		4
.L_40:
        /*011c*/ 	.word	index@(.nv.constant0.matmul_kernel)
        /*0120*/ 	.short	0x0210
        /*0122*/ 	.short	0x0050


	//----- nvinfo : EIATTR_SW_WAR
	.align		4
.L_41:
        /*0124*/ 	.byte	0x04, 0x36
        /*0126*/ 	.short	(.L_43 - .L_42)
.L_42:
        /*0128*/ 	.word	0x00000008
.L_43:


//--------------------- .nv.callgraph             --------------------------
	.section	.nv.callgraph,"",@"SHT_CUDA_CALLGRAPH"
	.align	4
	.sectionentsize	8
	.align		4
        /*0000*/ 	.word	0x00000000
	.align		4
        /*0004*/ 	.word	0xffffffff
	.align		4
        /*0008*/ 	.word	0x00000000
	.align		4
        /*000c*/ 	.word	0xfffffffe
	.align		4
        /*0010*/ 	.word	0x00000000
	.align		4
        /*0014*/ 	.word	0xfffffffd
	.align		4
        /*0018*/ 	.word	0x00000000
	.align		4
        /*001c*/ 	.word	0xfffffffc


//--------------------- .text.matmul_kernel       --------------------------
	.section	.text.matmul_kernel,"ax",@progbits
	.align	128
        .global         matmul_kernel
        .type           matmul_kernel,@function
        .size           matmul_kernel,(.L_x_4 - matmul_kernel)
        .other          matmul_kernel,@"STO_CUDA_ENTRY STV_DEFAULT"
matmul_kernel:
.text.matmul_kernel:
[----:B------:R-:W0:Y:S08]  /*0000*/  LDC R1, c[0x0][0x28] ;  /* 0x00000a00ff017b82 */ /* 0x000e300000000800 */
[----:B------:R-:W1:Y:S01]  /*0010*/  LDC.64 R50, c[0x0][0x228] ;  /* 0x00008a00ff327b82 */ /* 0x000e620000000a00 */
[----:B------:R-:W2:Y:S01]  /*0020*/  S2R R5, SR_CTAID.X ;  /* 0x0000000000057919 */ /* 0x000ea20000002500 */
[----:B------:R-:W-:Y:S01]  /*0030*/  UMOV UR4, 0x400 ;  /* 0x0000040000047882 */ /* 0x000fe20000000000 */
[----:B------:R-:W-:Y:S01]  /*0040*/  ULDC.64 UR16, c[0x0][0x208] ;  /* 0x0000820000107ab9 */ /* 0x000fe20000000a00 */
[----:B------:R-:W-:Y:S01]  /*0050*/  ULDC UR13, c[0x0][0x230] ;  /* 0x00008c00000d7ab9 */ /* 0x000fe20000000800 */
[----:B------:R-:W3:Y:S03]  /*0060*/  S2R R13, SR_TID.X ;  /* 0x00000000000d7919 */ /* 0x000ee60000002100 */
[----:B------:R-:W4:Y:S08]  /*0070*/  LDC R28, c[0x0][0x230] ;  /* 0x00008c00ff1c7b82 */ /* 0x000f300000000800 */
[----:B------:R-:W5:Y:S01]  /*0080*/  S2UR UR12, SR_CgaCtaId ;  /* 0x00000000000c79c3 */ /* 0x000f620000008800 */
[----:B-1----:R-:W-:-:S05]  /*0090*/  VIADD R0, R51, 0x3f ;  /* 0x0000003f33007836 */ /* 0x002fca0000000000 */
[----:B------:R-:W-:Y:S01]  /*00a0*/  SHF.R.S32.HI R3, RZ, 0x1f, R0 ;  /* 0x0000001fff037819 */ /* 0x000fe20000011400 */
[----:B----4-:R-:W-:-:S03]  /*00b0*/  VIADD R28, R28, 0x3f ;  /* 0x0000003f1c1c7836 */ /* 0x010fc60000000000 */
[----:B------:R-:W-:Y:S02]  /*00c0*/  LEA.HI R3, R3, R0, RZ, 0x6 ;  /* 0x0000000003037211 */ /* 0x000fe400078f30ff */
[----:B--2---:R-:W-:Y:S02]  /*00d0*/  IABS R8, R5 ;  /* 0x0000000500087213 */ /* 0x004fe40000000000 */
[----:B------:R-:W-:Y:S02]  /*00e0*/  SHF.R.S32.HI R3, RZ, 0x6, R3 ;  /* 0x00000006ff037819 */ /* 0x000fe40000011403 */
[----:B---3--:R-:W-:Y:S01]  /*00f0*/  SHF.R.U32.HI R40, RZ, 0x6, R13 ;  /* 0x00000006ff287819 */ /* 0x008fe2000001160d */
[----:B-----5:R-:W-:Y:S01]  /*0100*/  ULEA UR12, UR12, UR4, 0x18 ;  /* 0x000000040c0c7291 */ /* 0x020fe2000f8ec03f */
[----:B------:R-:W-:Y:S01]  /*0110*/  LOP3.LUT R43, R13, 0x3f, RZ, 0xc0, !PT ;  /* 0x0000003f0d2b7812 */ /* 0x000fe200078ec0ff */
[----:B------:R-:W-:Y:S01]  /*0120*/  IMAD.SHL.U32 R4, R3, 0x8, RZ ;  /* 0x0000000803047824 */ /* 0x000fe200078e00ff */
[----:B------:R-:W-:-:S02]  /*0130*/  LEA.HI R42, R13, 0xc, RZ, 0x1a ;  /* 0x0000000c0d2a7811 */ /* 0x000fc400078fd0ff */
[C---:B------:R-:W-:Y:S02]  /*0140*/  LEA.HI R41, R13.reuse, 0x1c, RZ, 0x1a ;  /* 0x0000001c0d297811 */ /* 0x040fe400078fd0ff */
[-C--:B------:R-:W-:Y:S02]  /*0150*/  IABS R7, R4.reuse ;  /* 0x0000000400077213 */ /* 0x080fe40000000000 */
[----:B------:R-:W-:Y:S02]  /*0160*/  IABS R10, R4 ;  /* 0x00000004000a7213 */ /* 0x000fe40000000000 */
[----:B------:R-:W1:Y:S01]  /*0170*/  I2F.RP R0, R7 ;  /* 0x0000000700007306 */ /* 0x000e620000209400 */
[C---:B------:R-:W-:Y:S02]  /*0180*/  LEA.HI R23, R13.reuse, 0x2c, RZ, 0x1a ;  /* 0x0000002c0d177811 */ /* 0x040fe400078fd0ff */
[----:B------:R-:W-:Y:S02]  /*0190*/  LEA.HI R22, R13, 0x3c, RZ, 0x1a ;  /* 0x0000003c0d167811 */ /* 0x000fe400078fd0ff */
[----:B------:R-:W-:-:S04]  /*01a0*/  SGXT.U32 R40, R40, 0x2 ;  /* 0x000000022828781a */ /* 0x000fc80000000000 */
[C---:B------:R-:W-:Y:S02]  /*01b0*/  LOP3.LUT R21, R40.reuse, 0x4, RZ, 0xfc, !PT ;  /* 0x0000000428157812 */ /* 0x040fe400078efcff */
[C---:B------:R-:W-:Y:S02]  /*01c0*/  LOP3.LUT R20, R40.reuse, 0x8, RZ, 0xfc, !PT ;  /* 0x0000000828147812 */ /* 0x040fe400078efcff */
[C---:B------:R-:W-:Y:S01]  /*01d0*/  LOP3.LUT R19, R40.reuse, 0x10, RZ, 0xfc, !PT ;  /* 0x0000001028137812 */ /* 0x040fe200078efcff */
[----:B-1----:R-:W1:Y:S01]  /*01e0*/  MUFU.RCP R0, R0 ;  /* 0x0000000000007308 */ /* 0x002e620000001000 */
[C---:B------:R-:W-:Y:S02]  /*01f0*/  LOP3.LUT R18, R40.reuse, 0x14, RZ, 0xfc, !PT ;  /* 0x0000001428127812 */ /* 0x040fe400078efcff */
[C---:B------:R-:W-:Y:S02]  /*0200*/  LOP3.LUT R17, R40.reuse, 0x18, RZ, 0xfc, !PT ;  /* 0x0000001828117812 */ /* 0x040fe400078efcff */
[----:B------:R-:W-:-:S02]  /*0210*/  LOP3.LUT R16, R40, 0x20, RZ, 0xfc, !PT ;  /* 0x0000002028107812 */ /* 0x000fc400078efcff */
[C---:B------:R-:W-:Y:S02]  /*0220*/  LOP3.LUT R15, R40.reuse, 0x24, RZ, 0xfc, !PT ;  /* 0x00000024280f7812 */ /* 0x040fe400078efcff */
[C---:B------:R-:W-:Y:S02]  /*0230*/  LOP3.LUT R14, R40.reuse, 0x28, RZ, 0xfc, !PT ;  /* 0x00000028280e7812 */ /* 0x040fe400078efcff */
[C---:B------:R-:W-:Y:S02]  /*0240*/  LOP3.LUT R44, R40.reuse, 0x30, RZ, 0xfc, !PT ;  /* 0x00000030282c7812 */ /* 0x040fe400078efcff */
[C---:B------:R-:W-:Y:S02]  /*0250*/  LOP3.LUT R45, R40.reuse, 0x34, RZ, 0xfc, !PT ;  /* 0x00000034282d7812 */ /* 0x040fe400078efcff */
[----:B------:R-:W-:Y:S01]  /*0260*/  LOP3.LUT R46, R40, 0x38, RZ, 0xfc, !PT ;  /* 0x00000038282e7812 */ /* 0x000fe200078efcff */
[----:B-1----:R-:W-:Y:S02]  /*0270*/  VIADD R2, R0, 0xffffffe ;  /* 0x0ffffffe00027836 */ /* 0x002fe40000000000 */
[----:B------:R-:W-:-:S02]  /*0280*/  IMAD.MOV R0, RZ, RZ, -R10 ;  /* 0x000000ffff007224 */ /* 0x000fc400078e0a0a */
[----:B------:R1:W2:Y:S02]  /*0290*/  F2I.FTZ.U32.TRUNC.NTZ R3, R2 ;  /* 0x0000000200037305 */ /* 0x0002a4000021f000 */
[----:B-1----:R-:W-:Y:S02]  /*02a0*/  IMAD.MOV.U32 R2, RZ, RZ, RZ ;  /* 0x000000ffff027224 */ /* 0x002fe400078e00ff */
[----:B--2---:R-:W-:-:S04]  /*02b0*/  IMAD.MOV R6, RZ, RZ, -R3 ;  /* 0x000000ffff067224 */ /* 0x004fc800078e0a03 */
[----:B------:R-:W-:Y:S02]  /*02c0*/  IMAD R9, R6, R7, RZ ;  /* 0x0000000706097224 */ /* 0x000fe400078e02ff */
[----:B------:R-:W-:Y:S02]  /*02d0*/  IMAD.MOV.U32 R6, RZ, RZ, R8 ;  /* 0x000000ffff067224 */ /* 0x000fe400078e0008 */
[----:B------:R-:W-:-:S06]  /*02e0*/  IMAD.HI.U32 R3, R3, R9, R2 ;  /* 0x0000000903037227 */ /* 0x000fcc00078e0002 */
[----:B------:R-:W-:-:S04]  /*02f0*/  IMAD.HI.U32 R3, R3, R6, RZ ;  /* 0x0000000603037227 */ /* 0x000fc800078e00ff */
[----:B------:R-:W-:-:S05]  /*0300*/  IMAD R0, R3, R0, R6 ;  /* 0x0000000003007224 */ /* 0x000fca00078e0206 */
[----:B------:R-:W-:-:S13]  /*0310*/  ISETP.GT.U32.AND P1, PT, R7, R0, PT ;  /* 0x000000000700720c */ /* 0x000fda0003f24070 */
[----:B------:R-:W-:Y:S02]  /*0320*/  @!P1 IMAD.IADD R0, R0, 0x1, -R7 ;  /* 0x0000000100009824 */ /* 0x000fe400078e0a07 */
[----:B------:R-:W-:Y:S01]  /*0330*/  @!P1 VIADD R3, R3, 0x1 ;  /* 0x0000000103039836 */ /* 0x000fe20000000000 */
[----:B------:R-:W-:Y:S02]  /*0340*/  ISETP.NE.AND P1, PT, R4, RZ, PT ;  /* 0x000000ff0400720c */ /* 0x000fe40003f25270 */
[----:B------:R-:W-:Y:S02]  /*0350*/  ISETP.GE.U32.AND P0, PT, R0, R7, PT ;  /* 0x000000070000720c */ /* 0x000fe40003f06070 */
[----:B------:R-:W-:-:S04]  /*0360*/  LOP3.LUT R0, R5, R4, RZ, 0x3c, !PT ;  /* 0x0000000405007212 */ /* 0x000fc800078e3cff */
[----:B------:R-:W-:Y:S01]  /*0370*/  ISETP.GE.AND P2, PT, R0, RZ, PT ;  /* 0x000000ff0000720c */ /* 0x000fe20003f46270 */
[----:B------:R-:W-:-:S06]  /*0380*/  VIADD R0, R50, 0x3f ;  /* 0x0000003f32007836 */ /* 0x000fcc0000000000 */
[----:B------:R-:W-:-:S04]  /*0390*/  @P0 VIADD R3, R3, 0x1 ;  /* 0x0000000103030836 */ /* 0x000fc80000000000 */
[----:B------:R-:W-:Y:S01]  /*03a0*/  IMAD.MOV.U32 R2, RZ, RZ, R3 ;  /* 0x000000ffff027224 */ /* 0x000fe200078e0003 */
[----:B------:R-:W-:-:S03]  /*03b0*/  SHF.R.S32.HI R3, RZ, 0x1f, R0 ;  /* 0x0000001fff037819 */ /* 0x000fc60000011400 */
[----:B------:R-:W-:Y:S01]  /*03c0*/  @!P2 IMAD.MOV R2, RZ, RZ, -R2 ;  /* 0x000000ffff02a224 */ /* 0x000fe200078e0a02 */
[----:B------:R-:W-:Y:S02]  /*03d0*/  @!P1 LOP3.LUT R2, RZ, R4, RZ, 0x33, !PT ;  /* 0x00000004ff029212 */ /* 0x000fe400078e33ff */
[----:B------:R-:W-:-:S03]  /*03e0*/  LEA.HI R3, R3, R0, RZ, 0x6 ;  /* 0x0000000003037211 */ /* 0x000fc600078f30ff */
[----:B------:R-:W-:Y:S02]  /*03f0*/  IMAD.SHL.U32 R24, R2, 0x8, RZ ;  /* 0x0000000802187824 */ /* 0x000fe400078e00ff */
[----:B------:R-:W-:-:S03]  /*0400*/  IMAD.MOV R2, RZ, RZ, -R2 ;  /* 0x000000ffff027224 */ /* 0x000fc600078e0a02 */
[----:B------:R-:W-:Y:S01]  /*0410*/  LEA.HI.SX32 R3, R3, -R24, 0x1a ;  /* 0x8000001803037211 */ /* 0x000fe200078fd2ff */
[----:B------:R-:W-:-:S03]  /*0420*/  IMAD R4, R4, R2, R5 ;  /* 0x0000000204047224 */ /* 0x000fc600078e0205 */
[----:B------:R-:W-:Y:S02]  /*0430*/  VIMNMX R11, R3, 0x8, PT ;  /* 0x00000008030b7848 */ /* 0x000fe40003fe0100 */
[----:B------:R-:W-:Y:S02]  /*0440*/  IABS R9, R4 ;  /* 0x0000000400097213 */ /* 0x000fe40000000000 */
[----:B------:R-:W-:-:S04]  /*0450*/  IABS R7, R11 ;  /* 0x0000000b00077213 */ /* 0x000fc80000000000 */
[----:B------:R-:W1:Y:S08]  /*0460*/  I2F.RP R0, R7 ;  /* 0x0000000700007306 */ /* 0x000e700000209400 */
[----:B-1----:R-:W1:Y:S02]  /*0470*/  MUFU.RCP R0, R0 ;  /* 0x0000000000007308 */ /* 0x002e640000001000 */
[----:B-1----:R-:W-:-:S06]  /*0480*/  VIADD R3, R0, 0xffffffe ;  /* 0x0ffffffe00037836 */ /* 0x002fcc0000000000 */
[----:B------:R-:W1:Y:S02]  /*0490*/  F2I.FTZ.U32.TRUNC.NTZ R3, R3 ;  /* 0x0000000300037305 */ /* 0x000e64000021f000 */
[----:B-1----:R-:W-:-:S04]  /*04a0*/  IMAD.MOV R6, RZ, RZ, -R3 ;  /* 0x000000ffff067224 */ /* 0x002fc800078e0a03 */
[----:B------:R-:W-:Y:S01]  /*04b0*/  IMAD.MOV.U32 R2, RZ, RZ, R6 ;  /* 0x000000ffff027224 */ /* 0x000fe200078e0006 */
[----:B------:R-:W-:-:S03]  /*04c0*/  IABS R6, R11 ;  /* 0x0000000b00067213 */ /* 0x000fc60000000000 */
[----:B------:R-:W-:Y:S02]  /*04d0*/  IMAD R5, R2, R7, RZ ;  /* 0x0000000702057224 */ /* 0x000fe400078e02ff */
[----:B------:R-:W-:Y:S02]  /*04e0*/  IMAD.MOV.U32 R2, RZ, RZ, RZ ;  /* 0x000000ffff027224 */ /* 0x000fe400078e00ff */
[----:B------:R-:W-:Y:S02]  /*04f0*/  IMAD.MOV R0, RZ, RZ, -R6 ;  /* 0x000000ffff007224 */ /* 0x000fe400078e0a06 */
        /* <DEDUP_REMOVED lines=9> */
[----:B------:R-:W-:-:S07]  /*0590*/  ISETP.GE.AND P2, PT, R0, RZ, PT ;  /* 0x000000ff0000720c */ /* 0x000fce0003f46270 */
[----:B------:R-:W-:Y:S01]  /*05a0*/  @P0 VIADD R2, R2, 0x1 ;  /* 0x0000000102020836 */ /* 0x000fe20000000000 */
[----:B------:R-:W-:-:S05]  /*05b0*/  ISETP.GT.AND P0, PT, R28, 0x3f, PT ;  /* 0x0000003f1c00780c */ /* 0x000fca0003f04270 */
[----:B------:R-:W-:Y:S01]  /*05c0*/  @!P2 IMAD.MOV R2, RZ, RZ, -R2 ;  /* 0x000000ffff02a224 */ /* 0x000fe200078e0a02 */
[----:B------:R-:W-:-:S05]  /*05d0*/  @!P1 LOP3.LUT R2, RZ, R11, RZ, 0x33, !PT ;  /* 0x0000000bff029212 */ /* 0x000fca00078e33ff */
[----:B------:R-:W-:Y:S02]  /*05e0*/  IMAD.MOV R0, RZ, RZ, -R2 ;  /* 0x000000ffff007224 */ /* 0x000fe400078e0a02 */
[----:B------:R-:W-:Y:S02]  /*05f0*/  IMAD.SHL.U32 R25, R2, 0x40, RZ ;  /* 0x0000004002197824 */ /* 0x000fe400078e00ff */
[----:B------:R-:W-:Y:S02]  /*0600*/  IMAD R0, R11, R0, R4 ;  /* 0x000000000b007224 */ /* 0x000fe400078e0204 */
[--C-:B------:R-:W-:Y:S01]  /*0610*/  IMAD.IADD R11, R42, 0x1, R25.reuse ;  /* 0x000000012a0b7824 */ /* 0x100fe200078e0219 */
[C---:B------:R-:W-:Y:S01]  /*0620*/  LOP3.LUT R107, R25.reuse, R40, RZ, 0xfc, !PT ;  /* 0x00000028196b7212 */ /* 0x040fe200078efcff */
[----:B------:R-:W-:Y:S01]  /*0630*/  IMAD.IADD R24, R24, 0x1, R0 ;  /* 0x0000000118187824 */ /* 0x000fe200078e0200 */
[--C-:B------:R-:W-:Y:S01]  /*0640*/  LOP3.LUT R106, R25, 0x4, R40.reuse, 0xfe, !PT ;  /* 0x00000004196a7812 */ /* 0x100fe200078efe28 */
[--C-:B------:R-:W-:Y:S01]  /*0650*/  IMAD.IADD R8, R41, 0x1, R25.reuse ;  /* 0x0000000129087824 */ /* 0x100fe200078e0219 */
[--C-:B------:R-:W-:Y:S01]  /*0660*/  LOP3.LUT R10, R25, 0x8, R40.reuse, 0xfe, !PT ;  /* 0x00000008190a7812 */ /* 0x100fe200078efe28 */
[--C-:B------:R-:W-:Y:S01]  /*0670*/  IMAD.IADD R3, R23, 0x1, R25.reuse ;  /* 0x0000000117037824 */ /* 0x100fe200078e0219 */
[C-C-:B------:R-:W-:Y:S01]  /*0680*/  LOP3.LUT R12, R25.reuse, 0x10, R40.reuse, 0xfe, !PT ;  /* 0x00000010190c7812 */ /* 0x140fe200078efe28 */
[----:B------:R-:W-:Y:S01]  /*0690*/  IMAD.IADD R0, R22, 0x1, R25 ;  /* 0x0000000116007824 */ /* 0x000fe200078e0219 */
[C-C-:B------:R-:W-:Y:S01]  /*06a0*/  LOP3.LUT R9, R25.reuse, 0x14, R40.reuse, 0xfe, !PT ;  /* 0x0000001419097812 */ /* 0x140fe200078efe28 */
[----:B------:R-:W-:Y:S01]  /*06b0*/  IMAD R47, R24, 0x40, R43 ;  /* 0x00000040182f7824 */ /* 0x000fe200078e022b */
[----:B------:R-:W-:-:S02]  /*06c0*/  LOP3.LUT R7, R25, 0x18, R40, 0xfe, !PT ;  /* 0x0000001819077812 */ /* 0x000fc400078efe28 */
[C-C-:B------:R-:W-:Y:S02]  /*06d0*/  LOP3.LUT R6, R25.reuse, 0x20, R40.reuse, 0xfe, !PT ;  /* 0x0000002019067812 */ /* 0x140fe400078efe28 */
[C-C-:B------:R-:W-:Y:S02]  /*06e0*/  LOP3.LUT R5, R25.reuse, 0x24, R40.reuse, 0xfe, !PT ;  /* 0x0000002419057812 */ /* 0x140fe400078efe28 */
[C-C-:B------:R-:W-:Y:S02]  /*06f0*/  LOP3.LUT R2, R25.reuse, 0x28, R40.reuse, 0xfe, !PT ;  /* 0x0000002819027812 */ /* 0x140fe400078efe28 */
[C-C-:B------:R-:W-:Y:S02]  /*0700*/  LOP3.LUT R4, R25.reuse, 0x30, R40.reuse, 0xfe, !PT ;  /* 0x0000003019047812 */ /* 0x140fe400078efe28 */
[C-C-:B------:R-:W-:Y:S02]  /*0710*/  LOP3.LUT R80, R25.reuse, 0x34, R40.reuse, 0xfe, !PT ;  /* 0x0000003419507812 */ /* 0x140fe400078efe28 */
[----:B------:R-:W-:Y:S01]  /*0720*/  LOP3.LUT R78, R25, 0x38, R40, 0xfe, !PT ;  /* 0x00000038194e7812 */ /* 0x000fe200078efe28 */
[----:B0-----:R-:W-:Y:S06]  /*0730*/  @P0 BRA `(.L_x_0) ;  /* 0x00000000002c0947 */ /* 0x001fec0003800000 */
[C---:B------:R-:W-:Y:S01]  /*0740*/  LOP3.LUT R89, R13.reuse, 0x80, RZ, 0xc0, !PT ;  /* 0x000000800d597812 */ /* 0x040fe200078ec0ff */
[----:B------:R-:W-:Y:S01]  /*0750*/  IMAD.SHL.U32 R88, R13, 0x8, RZ ;  /* 0x000000080d587824 */ /* 0x000fe200078e00ff */
[----:B------:R-:W-:Y:S02]  /*0760*/  CS2R R24, SRZ ;  /* 0x0000000000187805 */ /* 0x000fe4000001ff00 */
[----:B------:R-:W-:Y:S02]  /*0770*/  CS2R R26, SRZ ;  /* 0x00000000001a7805 */ /* 0x000fe4000001ff00 */
[----:B------:R-:W-:Y:S02]  /*0780*/  CS2R R28, SRZ ;  /* 0x00000000001c7805 */ /* 0x000fe4000001ff00 */
[----:B------:R-:W-:Y:S02]  /*0790*/  CS2R R30, SRZ ;  /* 0x00000000001e7805 */ /* 0x000fe4000001ff00 */
[----:B------:R-:W-:-:S02]  /*07a0*/  CS2R R32, SRZ ;  /* 0x0000000000207805 */ /* 0x000fc4000001ff00 */
[----:B------:R-:W-:Y:S02]  /*07b0*/  CS2R R34, SRZ ;  /* 0x0000000000227805 */ /* 0x000fe4000001ff00 */
[----:B------:R-:W-:Y:S02]  /*07c0*/  CS2R R36, SRZ ;  /* 0x0000000000247805 */ /* 0x000fe4000001ff00 */
[----:B------:R-:W-:Y:S01]  /*07d0*/  CS2R R38, SRZ ;  /* 0x0000000000267805 */ /* 0x000fe2000001ff00 */
[----:B------:R-:W-:Y:S06]  /*07e0*/  BRA `(.L_x_1) ;  /* 0x0000002000f07947 */ /* 0x000fec0003800000 */
.L_x_0:
[----:B------:R-:W-:Y:S01]  /*07f0*/  IABS R54, R51 ;  /* 0x0000003300367213 */ /* 0x000fe20000000000 */
[----:B------:R-:W-:Y:S01]  /*0800*/  ULDC UR4, c[0x0][0x240] ;  /* 0x0000900000047ab9 */ /* 0x000fe20000000800 */
[----:B------:R-:W-:Y:S01]  /*0810*/  IABS R56, R50 ;  /* 0x0000003200387213 */ /* 0x000fe20000000000 */
[----:B------:R-:W0:Y:S01]  /*0820*/  LDC R87, c[0x0][0x238] ;  /* 0x00008e00ff577b82 */ /* 0x000e220000000800 */
[----:B------:R-:W1:Y:S01]  /*0830*/  I2F.RP R29, R54 ;  /* 0x00000036001d7306 */ /* 0x000e620000209400 */
[----:B------:R-:W-:Y:S01]  /*0840*/  IABS R32, R78 ;  /* 0x0000004e00207213 */ /* 0x000fe20000000000 */
[----:B------:R-:W-:Y:S01]  /*0850*/  ULDC.64 UR10, c[0x0][0x218] ;  /* 0x00008600000a7ab9 */ /* 0x000fe20000000a00 */
[----:B------:R-:W-:Y:S01]  /*0860*/  IABS R36, R2 ;  /* 0x0000000200247213 */ /* 0x000fe20000000000 */
[----:B------:R-:W-:Y:S01]  /*0870*/  IMAD.SHL.U32 R88, R13, 0x8, RZ ;  /* 0x000000080d587824 */ /* 0x000fe200078e00ff */
[----:B------:R-:W-:Y:S01]  /*0880*/  IABS R37, R5 ;  /* 0x0000000500257213 */ /* 0x000fe20000000000 */
[----:B------:R-:W-:Y:S01]  /*0890*/  ULDC UR6, c[0x0][0x234] ;  /* 0x00008d0000067ab9 */ /* 0x000fe20000000800 */
[----:B------:R-:W-:Y:S01]  /*08a0*/  IABS R34, R80 ;  /* 0x0000005000227213 */ /* 0x000fe20000000000 */
[----:B------:R-:W2:Y:S01]  /*08b0*/  I2F.RP R30, R56 ;  /* 0x00000038001e7306 */ /* 0x000ea20000209400 */
[----:B------:R-:W-:Y:S01]  /*08c0*/  IABS R52, R9 ;  /* 0x0000000900347213 */ /* 0x000fe20000000000 */
[----:B------:R-:W-:Y:S01]  /*08d0*/  ULDC UR5, c[0x0][0x23c] ;  /* 0x00008f0000057ab9 */ /* 0x000fe20000000800 */
[----:B------:R-:W-:Y:S01]  /*08e0*/  IABS R55, R107 ;  /* 0x0000006b00377213 */ /* 0x000fe20000000000 */
[----:B------:R-:W-:Y:S01]  /*08f0*/  ULDC.64 UR8, c[0x0][0x210] ;  /* 0x0000840000087ab9 */ /* 0x000fe20000000a00 */
[----:B------:R-:W-:Y:S01]  /*0900*/  IABS R35, R3 ;  /* 0x0000000300237213 */ /* 0x000fe20000000000 */
[----:B------:R-:W-:Y:S01]  /*0910*/  IMAD R62, R43, UR5, RZ ;  /* 0x000000052b3e7c24 */ /* 0x000fe2000f8e02ff */
[----:B------:R-:W-:Y:S01]  /*0920*/  IABS R39, R8 ;  /* 0x0000000800277213 */ /* 0x000fe20000000000 */
[----:B-1----:R-:W1:Y:S01]  /*0930*/  MUFU.RCP R29, R29 ;  /* 0x0000001d001d7308 */ /* 0x002e620000001000 */
[----:B------:R-:W-:Y:S01]  /*0940*/  IABS R49, R7 ;  /* 0x0000000700317213 */ /* 0x000fe20000000000 */
[----:B------:R-:W-:Y:S01]  /*0950*/  USHF.L.U32 UR18, UR5, 0x6, URZ ;  /* 0x0000000605127899 */ /* 0x000fe2000800063f */
[----:B------:R-:W-:Y:S01]  /*0960*/  IABS R38, R6 ;  /* 0x0000000600267213 */ /* 0x000fe20000000000 */
[----:B------:R-:W-:Y:S01]  /*0970*/  UIADD3 UR14, UR12, 0x1000, URZ ;  /* 0x000010000c0e7890 */ /* 0x000fe2000fffe03f */
[----:B------:R-:W-:Y:S01]  /*0980*/  IABS R57, R47 ;  /* 0x0000002f00397213 */ /* 0x000fe20000000000 */
[----:B------:R-:W-:Y:S01]  /*0990*/  UMOV UR5, URZ ;  /* 0x0000003f00057c82 */ /* 0x000fe20008000000 */
[----:B0-----:R-:W-:Y:S01]  /*09a0*/  IMAD.SHL.U32 R121, R87, 0x40, RZ ;  /* 0x0000004057797824 */ /* 0x001fe200078e00ff */
[----:B--2---:R-:W0:Y:S01]  /*09b0*/  MUFU.RCP R30, R30 ;  /* 0x0000001e001e7308 */ /* 0x004e220000001000 */
[-C--:B------:R-:W-:Y:S01]  /*09c0*/  IMAD R64, R22, R87.reuse, RZ ;  /* 0x0000005716407224 */ /* 0x080fe200078e02ff */
[----:B------:R-:W-:Y:S01]  /*09d0*/  LOP3.LUT R89, R13, 0x80, RZ, 0xc0, !PT ;  /* 0x000000800d597812 */ /* 0x000fe200078ec0ff */
[-C--:B------:R-:W-:Y:S01]  /*09e0*/  IMAD R65, R23, R87.reuse, RZ ;  /* 0x0000005717417224 */ /* 0x080fe200078e02ff */
[----:B------:R-:W-:Y:S01]  /*09f0*/  SHF.R.S32.HI R122, RZ, 0x1f, R62 ;  /* 0x0000001fff7a7819 */ /* 0x000fe2000001143e */
[-C--:B------:R-:W-:Y:S01]  /*0a00*/  IMAD R66, R41, R87.reuse, RZ ;  /* 0x0000005729427224 */ /* 0x080fe200078e02ff */
[----:B------:R-:W-:Y:S01]  /*0a10*/  USHF.R.S32.HI UR19, URZ, 0x1f, UR18 ;  /* 0x0000001f3f137899 */ /* 0x000fe20008011412 */
[----:B------:R-:W-:-:S02]  /*0a20*/  IMAD R67, R42, R87, RZ ;  /* 0x000000572a437224 */ /* 0x000fc400078e02ff */
[----:B-1----:R-:W-:Y:S02]  /*0a30*/  VIADD R24, R29, 0xffffffe ;  /* 0x0ffffffe1d187836 */ /* 0x002fe40000000000 */
[-C--:B------:R-:W-:Y:S02]  /*0a40*/  IMAD R68, R40, R87.reuse, RZ ;  /* 0x0000005728447224 */ /* 0x080fe400078e02ff */
[----:B------:R1:W2:Y:S01]  /*0a50*/  F2I.FTZ.U32.TRUNC.NTZ R25, R24 ;  /* 0x0000001800197305 */ /* 0x0002a2000021f000 */
[-C--:B------:R-:W-:Y:S02]  /*0a60*/  IMAD R75, R46, R87.reuse, RZ ;  /* 0x000000572e4b7224 */ /* 0x080fe400078e02ff */
[-C--:B------:R-:W-:Y:S02]  /*0a70*/  IMAD R76, R45, R87.reuse, RZ ;  /* 0x000000572d4c7224 */ /* 0x080fe400078e02ff */
[----:B0-----:R-:W-:Y:S01]  /*0a80*/  VIADD R26, R30, 0xffffffe ;  /* 0x0ffffffe1e1a7836 */ /* 0x001fe20000000000 */
[----:B------:R-:W-:Y:S01]  /*0a90*/  IABS R30, R0 ;  /* 0x00000000001e7213 */ /* 0x000fe20000000000 */
[----:B------:R-:W-:-:S02]  /*0aa0*/  IMAD R77, R44, R87, RZ ;  /* 0x000000572c4d7224 */ /* 0x000fc400078e02ff */
[----:B------:R0:W3:Y:S01]  /*0ab0*/  F2I.FTZ.U32.TRUNC.NTZ R27, R26 ;  /* 0x0000001a001b7305 */ /* 0x0000e2000021f000 */
[----:B-1----:R-:W-:Y:S02]  /*0ac0*/  IMAD.MOV.U32 R24, RZ, RZ, RZ ;  /* 0x000000ffff187224 */ /* 0x002fe400078e00ff */
[-C--:B------:R-:W-:Y:S02]  /*0ad0*/  IMAD R79, R14, R87.reuse, RZ ;  /* 0x000000570e4f7224 */ /* 0x080fe400078e02ff */
[----:B------:R-:W-:Y:S02]  /*0ae0*/  IMAD R81, R15, R87, RZ ;  /* 0x000000570f517224 */ /* 0x000fe400078e02ff */
[----:B--2---:R-:W-:Y:S02]  /*0af0*/  IMAD.MOV R31, RZ, RZ, -R25 ;  /* 0x000000ffff1f7224 */ /* 0x004fe400078e0a19 */
[----:B0-----:R-:W-:Y:S02]  /*0b00*/  IMAD.MOV.U32 R26, RZ, RZ, RZ ;  /* 0x000000ffff1a7224 */ /* 0x001fe400078e00ff */
[----:B------:R-:W-:-:S02]  /*0b10*/  IMAD R31, R31, R54, RZ ;  /* 0x000000361f1f7224 */ /* 0x000fc400078e02ff */
[----:B------:R-:W-:Y:S02]  /*0b20*/  IMAD R82, R16, R87, RZ ;  /* 0x0000005710527224 */ /* 0x000fe400078e02ff */
[----:B------:R-:W-:-:S04]  /*0b30*/  IMAD.HI.U32 R25, R25, R31, R24 ;  /* 0x0000001f19197227 */ /* 0x000fc800078e0018 */
[----:B---3--:R-:W-:Y:S02]  /*0b40*/  IMAD.MOV R33, RZ, RZ, -R27 ;  /* 0x000000ffff217224 */ /* 0x008fe400078e0a1b */
[----:B------:R-:W-:-:S04]  /*0b50*/  IMAD.HI.U32 R24, R25, R30, RZ ;  /* 0x0000001e19187227 */ /* 0x000fc800078e00ff */
[----:B------:R-:W-:-:S04]  /*0b60*/  IMAD.HI.U32 R29, R25, R32, RZ ;  /* 0x00000020191d7227 */ /* 0x000fc800078e00ff */
[----:B------:R-:W-:Y:S02]  /*0b70*/  IMAD R33, R33, R56, RZ ;  /* 0x0000003821217224 */ /* 0x000fe400078e02ff */
[----:B------:R-:W-:Y:S02]  /*0b80*/  IMAD.MOV R31, RZ, RZ, -R24 ;  /* 0x000000ffff1f7224 */ /* 0x000fe400078e0a18 */
[----:B------:R-:W-:Y:S02]  /*0b90*/  IMAD.MOV R29, RZ, RZ, -R29 ;  /* 0x000000ffff1d7224 */ /* 0x000fe400078e0a1d */
[----:B------:R-:W-:Y:S01]  /*0ba0*/  IMAD.HI.U32 R48, R27, R33, R26 ;  /* 0x000000211b307227 */ /* 0x000fe200078e001a */
[----:B------:R-:W-:-:S03]  /*0bb0*/  IABS R27, R4 ;  /* 0x00000004001b7213 */ /* 0x000fc60000000000 */
[C---:B------:R-:W-:Y:S02]  /*0bc0*/  IMAD R24, R54.reuse, R31, R30 ;  /* 0x0000001f36187224 */ /* 0x040fe400078e021e */
[C---:B------:R-:W-:Y:S02]  /*0bd0*/  IMAD R26, R54.reuse, R29, R32 ;  /* 0x0000001d361a7224 */ /* 0x040fe400078e0220 */
[C---:B------:R-:W-:Y:S01]  /*0be0*/  IMAD.HI.U32 R31, R25.reuse, R36, RZ ;  /* 0x00000024191f7227 */ /* 0x040fe200078e00ff */
[C---:B------:R-:W-:Y:S02]  /*0bf0*/  ISETP.GT.U32.AND P0, PT, R54.reuse, R24, PT ;  /* 0x000000183600720c */ /* 0x040fe40003f04070 */
[----:B------:R-:W-:Y:S01]  /*0c00*/  ISETP.GT.U32.AND P1, PT, R54, R26, PT ;  /* 0x0000001a3600720c */ /* 0x000fe20003f24070 */
[----:B------:R-:W-:-:S04]  /*0c10*/  IMAD.HI.U32 R32, R25, R37, RZ ;  /* 0x0000002519207227 */ /* 0x000fc800078e00ff */
[----:B------:R-:W-:Y:S02]  /*0c20*/  IMAD.MOV R31, RZ, RZ, -R31 ;  /* 0x000000ffff1f7224 */ /* 0x000fe400078e0a1f */
[----:B------:R-:W-:Y:S02]  /*0c30*/  IMAD.MOV R32, RZ, RZ, -R32 ;  /* 0x000000ffff207224 */ /* 0x000fe400078e0a20 */
[----:B------:R-:W-:Y:S02]  /*0c40*/  IMAD.MOV.U32 R33, RZ, RZ, R34 ;  /* 0x000000ffff217224 */ /* 0x000fe400078e0022 */
[----:B------:R-:W-:Y:S02]  /*0c50*/  IMAD.MOV.U32 R34, RZ, RZ, R27 ;  /* 0x000000ffff227224 */ /* 0x000fe400078e001b */
[C---:B------:R-:W-:Y:S02]  /*0c60*/  IMAD R31, R54.reuse, R31, R36 ;  /* 0x0000001f361f7224 */ /* 0x040fe400078e0224 */
[----:B------:R-:W-:-:S02]  /*0c70*/  IMAD R32, R54, R32, R37 ;  /* 0x0000002036207224 */ /* 0x000fc400078e0225 */
[----:B------:R-:W-:Y:S01]  /*0c80*/  IMAD.HI.U32 R36, R25, R52, RZ ;  /* 0x0000003419247227 */ /* 0x000fe200078e00ff */
[----:B------:R-:W-:-:S03]  /*0c90*/  ISETP.GT.U32.AND P5, PT, R54, R31, PT ;  /* 0x0000001f3600720c */ /* 0x000fc60003fa4070 */
[----:B------:R-:W-:-:S04]  /*0ca0*/  IMAD.HI.U32 R37, R25, R55, RZ ;  /* 0x0000003719257227 */ /* 0x000fc800078e00ff */
[----:B------:R-:W-:-:S04]  /*0cb0*/  IMAD.HI.U32 R27, R25, R33, RZ ;  /* 0x00000021191b7227 */ /* 0x000fc800078e00ff */
[----:B------:R-:W-:-:S04]  /*0cc0*/  IMAD.HI.U32 R29, R25, R34, RZ ;  /* 0x00000022191d7227 */ /* 0x000fc800078e00ff */
[----:B------:R-:W-:Y:S02]  /*0cd0*/  IMAD.MOV R53, RZ, RZ, -R36 ;  /* 0x000000ffff357224 */ /* 0x000fe400078e0a24 */
[----:B------:R-:W-:Y:S02]  /*0ce0*/  IMAD.MOV R37, RZ, RZ, -R37 ;  /* 0x000000ffff257224 */ /* 0x000fe400078e0a25 */
[----:B------:R-:W-:Y:S02]  /*0cf0*/  IMAD.MOV R27, RZ, RZ, -R27 ;  /* 0x000000ffff1b7224 */ /* 0x000fe400078e0a1b */
[----:B------:R-:W-:Y:S02]  /*0d00*/  IMAD.MOV R29, RZ, RZ, -R29 ;  /* 0x000000ffff1d7224 */ /* 0x000fe400078e0a1d */
[C---:B------:R-:W-:Y:S01]  /*0d10*/  IMAD R36, R54.reuse, R53, R52 ;  /* 0x0000003536247224 */ /* 0x040fe200078e0234 */
[----:B------:R-:W-:Y:S01]  /*0d20*/  IABS R53, R10 ;  /* 0x0000000a00357213 */ /* 0x000fe20000000000 */
[C---:B------:R-:W-:Y:S01]  /*0d30*/  IMAD R52, R54.reuse, R37, R55 ;  /* 0x0000002536347224 */ /* 0x040fe200078e0237 */
[----:B------:R-:W-:Y:S01]  /*0d40*/  IABS R55, R106 ;  /* 0x0000006a00377213 */ /* 0x000fe20000000000 */
[----:B------:R-:W-:-:S02]  /*0d50*/  IMAD R27, R54, R27, R33 ;  /* 0x0000001b361b7224 */ /* 0x000fc400078e0221 */
[C---:B------:R-:W-:Y:S01]  /*0d60*/  IMAD R29, R54.reuse, R29, R34 ;  /* 0x0000001d361d7224 */ /* 0x040fe200078e0222 */
[C---:B------:R-:W-:Y:S01]  /*0d70*/  ISETP.GT.U32.AND P3, PT, R54.reuse, R52, PT ;  /* 0x000000343600720c */ /* 0x040fe20003f64070 */
[----:B------:R-:W-:Y:S01]  /*0d80*/  IMAD.HI.U32 R30, R25, R35, RZ ;  /* 0x00000023191e7227 */ /* 0x000fe200078e00ff */
[----:B------:R-:W-:-:S03]  /*0d90*/  ISETP.GT.U32.AND P2, PT, R54, R27, PT ;  /* 0x0000001b3600720c */ /* 0x000fc60003f44070 */
[----:B------:R-:W-:-:S04]  /*0da0*/  IMAD.HI.U32 R34, R25, R39, RZ ;  /* 0x0000002719227227 */ /* 0x000fc800078e00ff */
[----:B------:R-:W-:Y:S02]  /*0db0*/  IMAD.MOV R30, RZ, RZ, -R30 ;  /* 0x000000ffff1e7224 */ /* 0x000fe400078e0a1e */
[----:B------:R-:W-:Y:S02]  /*0dc0*/  IMAD.MOV R34, RZ, RZ, -R34 ;  /* 0x000000ffff227224 */ /* 0x000fe400078e0a22 */
[----:B------:R-:W-:Y:S02]  /*0dd0*/  @!P0 IMAD.IADD R24, R24, 0x1, -R54 ;  /* 0x0000000118188824 */ /* 0x000fe400078e0a36 */
[C---:B------:R-:W-:Y:S02]  /*0de0*/  IMAD R30, R54.reuse, R30, R35 ;  /* 0x0000001e361e7224 */ /* 0x040fe400078e0223 */
[C---:B------:R-:W-:Y:S01]  /*0df0*/  IMAD R34, R54.reuse, R34, R39 ;  /* 0x0000002236227224 */ /* 0x040fe200078e0227 */
[----:B------:R-:W-:Y:S01]  /*0e00*/  IABS R39, R12 ;  /* 0x0000000c00277213 */ /* 0x000fe20000000000 */
[----:B------:R-:W-:Y:S01]  /*0e10*/  IMAD.HI.U32 R35, R25, R49, RZ ;  /* 0x0000003119237227 */ /* 0x000fe200078e00ff */
[----:B------:R-:W-:-:S02]  /*0e20*/  ISETP.GT.U32.AND P0, PT, R54, R24, PT ;  /* 0x000000183600720c */ /* 0x000fc40003f04070 */
[----:B------:R-:W-:Y:S01]  /*0e30*/  ISETP.GT.U32.AND P4, PT, R54, R30, PT ;  /* 0x0000001e3600720c */ /* 0x000fe20003f84070 */
[----:B------:R-:W-:-:S04]  /*0e40*/  IMAD.HI.U32 R33, R25, R38, RZ ;  /* 0x0000002619217227 */ /* 0x000fc800078e00ff */
[----:B------:R-:W-:Y:S02]  /*0e50*/  IMAD.MOV R35, RZ, RZ, -R35 ;  /* 0x000000ffff237224 */ /* 0x000fe400078e0a23 */
[----:B------:R-:W-:Y:S02]  /*0e60*/  IMAD.MOV R33, RZ, RZ, -R33 ;  /* 0x000000ffff217224 */ /* 0x000fe400078e0a21 */
[----:B------:R-:W-:-:S04]  /*0e70*/  IMAD.HI.U32 R37, R25, R39, RZ ;  /* 0x0000002719257227 */ /* 0x000fc800078e00ff */
[--C-:B------:R-:W-:Y:S02]  /*0e80*/  @!P1 IMAD.IADD R26, R26, 0x1, -R54.reuse ;  /* 0x000000011a1a9824 */ /* 0x100fe400078e0a36 */
[--C-:B------:R-:W-:Y:S01]  /*0e90*/  @!P3 IMAD.IADD R52, R52, 0x1, -R54.reuse ;  /* 0x000000013434b824 */ /* 0x100fe200078e0a36 */
[C---:B------:R-:W-:Y:S01]  /*0ea0*/  ISETP.GT.U32.AND P3, PT, R54.reuse, R29, PT ;  /* 0x0000001d3600720c */ /* 0x040fe20003f64070 */
[C---:B------:R-:W-:Y:S01]  /*0eb0*/  IMAD R35, R54.reuse, R35, R49 ;  /* 0x0000002336237224 */ /* 0x040fe200078e0231 */
[----:B------:R-:W-:Y:S01]  /*0ec0*/  IABS R49, R11 ;  /* 0x0000000b00317213 */ /* 0x000fe20000000000 */
[----:B------:R-:W-:Y:S01]  /*0ed0*/  @!P2 IMAD.IADD R27, R27, 0x1, -R54 ;  /* 0x000000011b1ba824 */ /* 0x000fe200078e0a36 */
[C---:B------:R-:W-:Y:S01]  /*0ee0*/  ISETP.GT.U32.AND P1, PT, R54.reuse, R26, PT ;  /* 0x0000001a3600720c */ /* 0x040fe20003f24070 */
[C---:B------:R-:W-:Y:S01]  /*0ef0*/  IMAD R33, R54.reuse, R33, R38 ;  /* 0x0000002136217224 */ /* 0x040fe200078e0226 */
[C---:B------:R-:W-:Y:S01]  /*0f00*/  ISETP.GT.U32.AND P6, PT, R54.reuse, R52, PT ;  /* 0x000000343600720c */ /* 0x040fe20003fc4070 */
[----:B------:R-:W-:Y:S01]  /*0f10*/  IMAD.MOV R37, RZ, RZ, -R37 ;  /* 0x000000ffff257224 */ /* 0x000fe200078e0a25 */
[----:B------:R-:W-:Y:S01]  /*0f20*/  ISETP.GT.U32.AND P2, PT, R54, R27, PT ;  /* 0x0000001b3600720c */ /* 0x000fe20003f44070 */
[----:B------:R-:W-:Y:S01]  /*0f30*/  @!P0 IMAD.IADD R24, R24, 0x1, -R54 ;  /* 0x0000000118188824 */ /* 0x000fe200078e0a36 */
[C---:B------:R-:W-:Y:S01]  /*0f40*/  ISETP.GT.U32.AND P0, PT, R54.reuse, R33, PT ;  /* 0x000000213600720c */ /* 0x040fe20003f04070 */
[----:B------:R-:W-:-:S02]  /*0f50*/  IMAD R37, R54, R37, R39 ;  /* 0x0000002536257224 */ /* 0x000fc400078e0227 */
[----:B------:R-:W-:-:S04]  /*0f60*/  IMAD.HI.U32 R38, R25, R49, RZ ;  /* 0x0000003119267227 */ /* 0x000fc800078e00ff */
[----:B------:R-:W-:-:S04]  /*0f70*/  IMAD.HI.U32 R39, R25, R53, RZ ;  /* 0x0000003519277227 */ /* 0x000fc800078e00ff */
[----:B------:R-:W-:-:S04]  /*0f80*/  IMAD.HI.U32 R25, R25, R55, RZ ;  /* 0x0000003719197227 */ /* 0x000fc800078e00ff */
[----:B------:R-:W-:Y:S02]  /*0f90*/  IMAD.MOV R38, RZ, RZ, -R38 ;  /* 0x000000ffff267224 */ /* 0x000fe400078e0a26 */
[----:B------:R-:W-:Y:S02]  /*0fa0*/  IMAD.MOV R25, RZ, RZ, -R25 ;  /* 0x000000ffff197224 */ /* 0x000fe400078e0a19 */
[----:B------:R-:W-:Y:S01]  /*0fb0*/  @!P3 IMAD.IADD R29, R29, 0x1, -R54 ;  /* 0x000000011d1db824 */ /* 0x000fe200078e0a36 */
[C---:B------:R-:W-:Y:S01]  /*0fc0*/  ISETP.GT.U32.AND P3, PT, R54.reuse, R36, PT ;  /* 0x000000243600720c */ /* 0x040fe20003f64070 */
[C---:B------:R-:W-:Y:S02]  /*0fd0*/  IMAD R38, R54.reuse, R38, R49 ;  /* 0x0000002636267224 */ /* 0x040fe400078e0231 */
[----:B------:R-:W-:Y:S01]  /*0fe0*/  IMAD R49, R54, R25, R55 ;  /* 0x0000001936317224 */ /* 0x000fe200078e0237 */
[----:B------:R-:W-:Y:S01]  /*0ff0*/  SHF.R.S32.HI R25, RZ, 0x1f, R28 ;  /* 0x0000001fff197819 */ /* 0x000fe2000001141c */
[----:B------:R-:W-:Y:S01]  /*1000*/  @!P1 IMAD.IADD R26, R26, 0x1, -R54 ;  /* 0x000000011a1a9824 */ /* 0x000fe200078e0a36 */
[----:B------:R-:W-:Y:S01]  /*1010*/  ISETP.GT.U32.AND P1, PT, R54, R34, PT ;  /* 0x000000223600720c */ /* 0x000fe20003f24070 */
[----:B------:R-:W-:Y:S01]  /*1020*/  IMAD.HI.U32 R48, R48, R57, RZ ;  /* 0x0000003930307227 */ /* 0x000fe200078e00ff */
[----:B------:R-:W-:-:S03]  /*1030*/  SHF.R.U32.HI R55, RZ, 0x5, R13 ;  /* 0x00000005ff377819 */ /* 0x000fc6000001160d */
[--C-:B------:R-:W-:Y:S01]  /*1040*/  @!P4 IMAD.IADD R30, R30, 0x1, -R54.reuse ;  /* 0x000000011e1ec824 */ /* 0x100fe200078e0a36 */
[----:B------:R-:W-:Y:S01]  /*1050*/  ISETP.GT.U32.AND P4, PT, R54, R37, PT ;  /* 0x000000253600720c */ /* 0x000fe20003f84070 */
[--C-:B------:R-:W-:Y:S01]  /*1060*/  @!P6 IMAD.IADD R52, R52, 0x1, -R54.reuse ;  /* 0x000000013434e824 */ /* 0x100fe200078e0a36 */
[C---:B------:R-:W-:Y:S01]  /*1070*/  ISETP.GT.U32.AND P6, PT, R54.reuse, R32, PT ;  /* 0x000000203600720c */ /* 0x040fe20003fc4070 */
[--C-:B------:R-:W-:Y:S01]  /*1080*/  @!P2 IMAD.IADD R27, R27, 0x1, -R54.reuse ;  /* 0x000000011b1ba824 */ /* 0x100fe200078e0a36 */
[C---:B------:R-:W-:Y:S01]  /*1090*/  ISETP.GT.U32.AND P2, PT, R54.reuse, R35, PT ;  /* 0x000000233600720c */ /* 0x040fe20003f44070 */
[----:B------:R-:W-:Y:S01]  /*10a0*/  @!P0 IMAD.IADD R33, R33, 0x1, -R54 ;  /* 0x0000000121218824 */ /* 0x000fe200078e0a36 */
[----:B------:R-:W-:Y:S01]  /*10b0*/  ISETP.GT.U32.AND P0, PT, R54, R49, PT ;  /* 0x000000313600720c */ /* 0x000fe20003f04070 */
[----:B------:R-:W-:Y:S01]  /*10c0*/  IMAD.MOV R39, RZ, RZ, -R39 ;  /* 0x000000ffff277224 */ /* 0x000fe200078e0a27 */
[----:B------:R-:W-:Y:S01]  /*10d0*/  R2UR UR15, R55 ;  /* 0x00000000370f72ca */ /* 0x000fe200000e0000 */
[----:B------:R-:W-:-:S02]  /*10e0*/  IMAD.MOV R48, RZ, RZ, -R48 ;  /* 0x000000ffff307224 */ /* 0x000fc400078e0a30 */
[--C-:B------:R-:W-:Y:S01]  /*10f0*/  @!P5 IMAD.IADD R31, R31, 0x1, -R54.reuse ;  /* 0x000000011f1fd824 */ /* 0x100fe200078e0a36 */
[C---:B------:R-:W-:Y:S01]  /*1100*/  ISETP.GT.U32.AND P5, PT, R54.reuse, R38, PT ;  /* 0x000000263600720c */ /* 0x040fe20003fa4070 */
[----:B------:R-:W-:Y:S02]  /*1110*/  IMAD R39, R54, R39, R53 ;  /* 0x0000002736277224 */ /* 0x000fe400078e0235 */
[----:B------:R-:W-:Y:S01]  /*1120*/  IMAD R53, R56, R48, R57 ;  /* 0x0000003038357224 */ /* 0x000fe200078e0239 */
[----:B------:R-:W-:Y:S01]  /*1130*/  LEA.HI R48, R25, R28, RZ, 0x6 ;  /* 0x0000001c19307211 */ /* 0x000fe200078f30ff */
[--C-:B------:R-:W-:Y:S01]  /*1140*/  @!P3 IMAD.IADD R36, R36, 0x1, -R54.reuse ;  /* 0x000000012424b824 */ /* 0x100fe200078e0a36 */
[----:B------:R-:W-:Y:S01]  /*1150*/  ISETP.GT.U32.AND P3, PT, R54, R30, PT ;  /* 0x0000001e3600720c */ /* 0x000fe20003f64070 */
[--C-:B------:R-:W-:Y:S01]  /*1160*/  @!P1 IMAD.IADD R34, R34, 0x1, -R54.reuse ;  /* 0x0000000122229824 */ /* 0x100fe200078e0a36 */
[----:B------:R-:W-:Y:S01]  /*1170*/  ISETP.GT.U32.AND P1, PT, R56, R53, PT ;  /* 0x000000353800720c */ /* 0x000fe20003f24070 */
[--C-:B------:R-:W-:Y:S01]  /*1180*/  @!P4 IMAD.IADD R37, R37, 0x1, -R54.reuse ;  /* 0x000000012525c824 */ /* 0x100fe200078e0a36 */
[----:B------:R-:W-:Y:S01]  /*1190*/  ISETP.GT.U32.AND P4, PT, R54, R31, PT ;  /* 0x0000001f3600720c */ /* 0x000fe20003f84070 */
[--C-:B------:R-:W-:Y:S01]  /*11a0*/  @!P6 IMAD.IADD R32, R32, 0x1, -R54.reuse ;  /* 0x000000012020e824 */ /* 0x100fe200078e0a36 */
[C---:B------:R-:W-:Y:S01]  /*11b0*/  ISETP.GT.U32.AND P6, PT, R54.reuse, R39, PT ;  /* 0x000000273600720c */ /* 0x040fe20003fc4070 */
[--C-:B------:R-:W-:Y:S01]  /*11c0*/  @!P2 IMAD.IADD R35, R35, 0x1, -R54.reuse ;  /* 0x000000012323a824 */ /* 0x100fe200078e0a36 */
[C---:B------:R-:W-:Y:S01]  /*11d0*/  ISETP.GT.U32.AND P2, PT, R54.reuse, R29, PT ;  /* 0x0000001d3600720c */ /* 0x040fe20003f44070 */
[--C-:B------:R-:W-:Y:S01]  /*11e0*/  @!P0 IMAD.IADD R49, R49, 0x1, -R54.reuse ;  /* 0x0000000131318824 */ /* 0x100fe200078e0a36 */
[----:B------:R-:W-:Y:S01]  /*11f0*/  ISETP.GT.U32.AND P0, PT, R54, R34, PT ;  /* 0x000000223600720c */ /* 0x000fe20003f04070 */
[--C-:B------:R-:W-:Y:S01]  /*1200*/  @!P5 IMAD.IADD R38, R38, 0x1, -R54.reuse ;  /* 0x000000012626d824 */ /* 0x100fe200078e0a36 */
[----:B------:R-:W-:Y:S01]  /*1210*/  ISETP.GT.U32.AND P5, PT, R54, R32, PT ;  /* 0x000000203600720c */ /* 0x000fe20003fa4070 */
[----:B------:R-:W-:Y:S01]  /*1220*/  @!P3 IMAD.IADD R30, R30, 0x1, -R54 ;  /* 0x000000011e1eb824 */ /* 0x000fe200078e0a36 */
[C---:B------:R-:W-:Y:S01]  /*1230*/  ISETP.GT.U32.AND P3, PT, R54.reuse, R37, PT ;  /* 0x000000253600720c */ /* 0x040fe20003f64070 */
[----:B------:R-:W-:Y:S01]  /*1240*/  @!P1 IMAD.IADD R53, R53, 0x1, -R56 ;  /* 0x0000000135359824 */ /* 0x000fe200078e0a38 */
[C---:B------:R-:W-:Y:S01]  /*1250*/  ISETP.GT.U32.AND P1, PT, R54.reuse, R35, PT ;  /* 0x000000233600720c */ /* 0x040fe20003f24070 */
        /* <DEDUP_REMOVED lines=8> */
[--C-:B------:R-:W-:Y:S01]  /*12e0*/  @!P5 IMAD.IADD R32, R32, 0x1, -R54.reuse ;  /* 0x000000012020d824 */ /* 0x100fe200078e0a36 */
[----:B------:R-:W-:Y:S01]  /*12f0*/  ISETP.GT.U32.AND P5, PT, R54, R39, PT ;  /* 0x000000273600720c */ /* 0x000fe20003fa4070 */
[--C-:B------:R-:W-:Y:S01]  /*1300*/  @!P3 IMAD.IADD R37, R37, 0x1, -R54.reuse ;  /* 0x000000012525b824 */ /* 0x100fe200078e0a36 */
[----:B------:R-:W-:Y:S01]  /*1310*/  ISETP.GE.AND P3, PT, R80, RZ, PT ;  /* 0x000000ff5000720c */ /* 0x000fe20003f66270 */
[--C-:B------:R-:W-:Y:S01]  /*1320*/  @!P1 IMAD.IADD R35, R35, 0x1, -R54.reuse ;  /* 0x0000000123239824 */ /* 0x100fe200078e0a36 */
[----:B------:R-:W-:Y:S01]  /*1330*/  ISETP.GE.AND P1, PT, R0, RZ, PT ;  /* 0x000000ff0000720c */ /* 0x000fe20003f26270 */
[--C-:B------:R-:W-:Y:S01]  /*1340*/  @!P4 IMAD.IADD R38, R38, 0x1, -R54.reuse ;  /* 0x000000012626c824 */ /* 0x100fe200078e0a36 */
[----:B------:R-:W-:Y:S01]  /*1350*/  ISETP.GE.AND P4, PT, R2, RZ, PT ;  /* 0x000000ff0200720c */ /* 0x000fe20003f86270 */
[--C-:B------:R-:W-:Y:S01]  /*1360*/  @!P6 IMAD.IADD R33, R33, 0x1, -R54.reuse ;  /* 0x000000012121e824 */ /* 0x100fe200078e0a36 */
[----:B------:R-:W-:Y:S01]  /*1370*/  ISETP.GT.U32.AND P6, PT, R54, R49, PT ;  /* 0x000000313600720c */ /* 0x000fe20003fc4070 */
[----:B------:R-:W-:Y:S01]  /*1380*/  @!P2 IMAD.IADD R36, R36, 0x1, -R54 ;  /* 0x000000012424a824 */ /* 0x000fe200078e0a36 */
[----:B------:R-:W-:Y:S01]  /*1390*/  ISETP.GE.AND P2, PT, R78, RZ, PT ;  /* 0x000000ff4e00720c */ /* 0x000fe20003f46270 */
[----:B------:R-:W-:Y:S01]  /*13a0*/  @!P0 IMAD.IADD R53, R53, 0x1, -R56 ;  /* 0x0000000135358824 */ /* 0x000fe200078e0a38 */
[----:B------:R-:W-:Y:S01]  /*13b0*/  ISETP.GE.AND P0, PT, R4, RZ, PT ;  /* 0x000000ff0400720c */ /* 0x000fe20003f06270 */
[----:B------:R-:W-:Y:S01]  /*13c0*/  @!P5 IMAD.IADD R39, R39, 0x1, -R54 ;  /* 0x000000012727d824 */ /* 0x000fe200078e0a36 */
[----:B------:R-:W-:Y:S01]  /*13d0*/  ISETP.GE.AND P5, PT, R3, RZ, PT ;  /* 0x000000ff0300720c */ /* 0x000fe20003fa6270 */
[----:B------:R-:W-:Y:S01]  /*13e0*/  @!P3 IMAD.MOV R27, RZ, RZ, -R27 ;  /* 0x000000ffff1bb224 */ /* 0x000fe200078e0a1b */
[----:B------:R-:W-:Y:S01]  /*13f0*/  ISETP.GE.AND P3, PT, R8, RZ, PT ;  /* 0x000000ff0800720c */ /* 0x000fe20003f66270 */
[----:B------:R-:W-:Y:S01]  /*1400*/  @!P1 IMAD.MOV R24, RZ, RZ, -R24 ;  /* 0x000000ffff189224 */ /* 0x000fe200078e0a18 */
[----:B------:R-:W-:Y:S01]  /*1410*/  ISETP.GE.AND P1, PT, R5, RZ, PT ;  /* 0x000000ff0500720c */ /* 0x000fe20003f26270 */
[----:B------:R-:W-:Y:S01]  /*1420*/  @!P4 IMAD.MOV R31, RZ, RZ, -R31 ;  /* 0x000000ffff1fc224 */ /* 0x000fe200078e0a1f */
[----:B------:R-:W-:Y:S01]  /*1430*/  ISETP.GE.AND P4, PT, R12, RZ, PT ;  /* 0x000000ff0c00720c */ /* 0x000fe20003f86270 */
[----:B------:R-:W-:Y:S01]  /*1440*/  @!P6 IMAD.IADD R49, R49, 0x1, -R54 ;  /* 0x000000013131e824 */ /* 0x000fe200078e0a36 */
[----:B------:R-:W-:Y:S01]  /*1450*/  LOP3.LUT R25, RZ, R51, RZ, 0x33, !PT ;  /* 0x00000033ff197212 */ /* 0x000fe200078e33ff */
[----:B------:R-:W-:Y:S01]  /*1460*/  @!P2 IMAD.MOV R26, RZ, RZ, -R26 ;  /* 0x000000ffff1aa224 */ /* 0x000fe200078e0a1a */
[----:B------:R-:W-:Y:S01]  /*1470*/  ISETP.GE.AND P2, PT, R6, RZ, PT ;  /* 0x000000ff0600720c */ /* 0x000fe20003f46270 */
        /* <DEDUP_REMOVED lines=9> */
[----:B------:R-:W-:Y:S01]  /*1510*/  ISETP.NE.AND P4, PT, R51, RZ, PT ;  /* 0x000000ff3300720c */ /* 0x000fe20003f85270 */
[----:B------:R-:W-:Y:S01]  /*1520*/  IMAD R83, R17, R87, RZ ;  /* 0x0000005711537224 */ /* 0x000fe200078e02ff */
[----:B------:R-:W-:Y:S01]  /*1530*/  ISETP.NE.AND P6, PT, R50, RZ, PT ;  /* 0x000000ff3200720c */ /* 0x000fe20003fc5270 */
[----:B------:R-:W-:Y:S01]  /*1540*/  @!P2 IMAD.MOV R33, RZ, RZ, -R33 ;  /* 0x000000ffff21a224 */ /* 0x000fe200078e0a21 */
[----:B------:R-:W-:Y:S01]  /*1550*/  ISETP.GE.AND P2, PT, R10, RZ, PT ;  /* 0x000000ff0a00720c */ /* 0x000fe20003f46270 */
[----:B------:R-:W-:Y:S01]  /*1560*/  @!P0 IMAD.MOV R35, RZ, RZ, -R35 ;  /* 0x000000ffff238224 */ /* 0x000fe200078e0a23 */
[----:B------:R-:W-:Y:S01]  /*1570*/  ISETP.GE.AND P0, PT, R107, RZ, PT ;  /* 0x000000ff6b00720c */ /* 0x000fe20003f06270 */
[----:B------:R-:W-:Y:S01]  /*1580*/  @!P5 IMAD.MOV R36, RZ, RZ, -R36 ;  /* 0x000000ffff24d224 */ /* 0x000fe200078e0a24 */
[----:B------:R-:W-:Y:S01]  /*1590*/  SEL R24, R25, R24, !P4 ;  /* 0x0000001819187207 */ /* 0x000fe20006000000 */
[----:B------:R-:W-:Y:S01]  /*15a0*/  @!P3 IMAD.MOV R49, RZ, RZ, -R49 ;  /* 0x000000ffff31b224 */ /* 0x000fe200078e0a31 */
[----:B------:R-:W-:Y:S01]  /*15b0*/  ISETP.GE.AND P5, PT, R47, RZ, PT ;  /* 0x000000ff2f00720c */ /* 0x000fe20003fa6270 */
[----:B------:R-:W-:Y:S01]  /*15c0*/  @!P1 IMAD.MOV R38, RZ, RZ, -R38 ;  /* 0x000000ffff269224 */ /* 0x000fe200078e0a26 */
[C---:B------:R-:W-:Y:S01]  /*15d0*/  SEL R33, R25.reuse, R33, !P4 ;  /* 0x0000002119217207 */ /* 0x040fe20006000000 */
[----:B------:R-:W-:Y:S01]  /*15e0*/  IMAD R24, R24, UR4, RZ ;  /* 0x0000000418187c24 */ /* 0x000fe2000f8e02ff */
[C---:B------:R-:W-:Y:S01]  /*15f0*/  SEL R26, R25.reuse, R26, !P4 ;  /* 0x0000001a191a7207 */ /* 0x040fe20006000000 */
[----:B------:R-:W-:Y:S01]  /*1600*/  IMAD R84, R18, R87, RZ ;  /* 0x0000005712547224 */ /* 0x000fe200078e02ff */
[C---:B------:R-:W-:Y:S01]  /*1610*/  SEL R27, R25.reuse, R27, !P4 ;  /* 0x0000001b191b7207 */ /* 0x040fe20006000000 */
[----:B------:R-:W-:Y:S01]  /*1620*/  @!P2 IMAD.MOV R39, RZ, RZ, -R39 ;  /* 0x000000ffff27a224 */ /* 0x000fe200078e0a27 */
[----:B------:R-:W-:Y:S01]  /*1630*/  SEL R49, R25, R49, !P4 ;  /* 0x0000003119317207 */ /* 0x000fe20006000000 */
[----:B------:R-:W-:Y:S01]  /*1640*/  IMAD R33, R33, UR4, RZ ;  /* 0x0000000421217c24 */ /* 0x000fe2000f8e02ff */
[----:B------:R-:W-:Y:S01]  /*1650*/  SHF.R.S32.HI R185, RZ, 0x1f, R24 ;  /* 0x0000001fffb97819 */ /* 0x000fe20000011418 */
[----:B------:R-:W-:Y:S01]  /*1660*/  @!P0 IMAD.MOV R52, RZ, RZ, -R52 ;  /* 0x000000ffff348224 */ /* 0x000fe200078e0a34 */
[----:B------:R-:W-:Y:S01]  /*1670*/  IADD3 R183, P3, R24, UR10, RZ ;  /* 0x0000000a18b77c10 */ /* 0x000fe2000ff7e0ff */
[----:B------:R-:W-:Y:S01]  /*1680*/  IMAD R26, R26, UR4, RZ ;  /* 0x000000041a1a7c24 */ /* 0x000fe2000f8e02ff */
[----:B------:R-:W-:Y:S01]  /*1690*/  SEL R29, R25, R29, !P4 ;  /* 0x0000001d191d7207 */ /* 0x000fe20006000000 */
[----:B------:R-:W-:Y:S01]  /*16a0*/  IMAD R27, R27, UR4, RZ ;  /* 0x000000041b1b7c24 */ /* 0x000fe2000f8e02ff */
[C---:B------:R-:W-:Y:S01]  /*16b0*/  SEL R30, R25.reuse, R30, !P4 ;  /* 0x0000001e191e7207 */ /* 0x040fe20006000000 */
[----:B------:R-:W-:Y:S01]  /*16c0*/  @!P5 IMAD.MOV R53, RZ, RZ, -R53 ;  /* 0x000000ffff35d224 */ /* 0x000fe200078e0a35 */
[----:B------:R-:W-:Y:S01]  /*16d0*/  SEL R31, R25, R31, !P4 ;  /* 0x0000001f191f7207 */ /* 0x000fe20006000000 */
[----:B------:R-:W-:Y:S01]  /*16e0*/  IMAD R49, R49, UR4, RZ ;  /* 0x0000000431317c24 */ /* 0x000fe2000f8e02ff */
[----:B------:R-:W-:Y:S01]  /*16f0*/  SEL R32, R25, R32, !P4 ;  /* 0x0000002019207207 */ /* 0x000fe20006000000 */
[----:B------:R-:W-:Y:S01]  /*1700*/  IMAD R29, R29, UR4, RZ ;  /* 0x000000041d1d7c24 */ /* 0x000fe2000f8e02ff */
[C---:B------:R-:W-:Y:S01]  /*1710*/  SEL R34, R25.reuse, R34, !P4 ;  /* 0x0000002219227207 */ /* 0x040fe20006000000 */
[----:B------:R-:W-:Y:S01]  /*1720*/  IMAD R30, R30, UR4, RZ ;  /* 0x000000041e1e7c24 */ /* 0x000fe2000f8e02ff */
[----:B------:R-:W-:Y:S01]  /*1730*/  SEL R35, R25, R35, !P4 ;  /* 0x0000002319237207 */ /* 0x000fe20006000000 */
[----:B------:R-:W-:Y:S01]  /*1740*/  IMAD R31, R31, UR4, RZ ;  /* 0x000000041f1f7c24 */ /* 0x000fe2000f8e02ff */
[----:B------:R-:W-:Y:S01]  /*1750*/  IADD3.X R185, R185, UR11, RZ, P3, !PT ;  /* 0x0000000bb9b97c10 */ /* 0x000fe20009ffe4ff */
[----:B------:R-:W-:Y:S01]  /*1760*/  IMAD R32, R32, UR4, RZ ;  /* 0x0000000420207c24 */ /* 0x000fe2000f8e02ff */
[----:B------:R-:W-:Y:S01]  /*1770*/  SHF.R.S32.HI R51, RZ, 0x7, R13 ;  /* 0x00000007ff337819 */ /* 0x000fe2000001140d */
[----:B------:R-:W-:Y:S01]  /*1780*/  IMAD R34, R34, UR4, RZ ;  /* 0x0000000422227c24 */ /* 0x000fe2000f8e02ff */
[----:B------:R-:W-:Y:S01]  /*1790*/  SEL R36, R25, R36, !P4 ;  /* 0x0000002419247207 */ /* 0x000fe20006000000 */
[----:B------:R-:W-:Y:S01]  /*17a0*/  IMAD R35, R35, UR4, RZ ;  /* 0x0000000423237c24 */ /* 0x000fe2000f8e02ff */
[----:B------:R-:W-:Y:S01]  /*17b0*/  SEL R37, R25, R37, !P4 ;  /* 0x0000002519257207 */ /* 0x000fe20006000000 */
[----:B------:R-:W-:Y:S01]  /*17c0*/  IMAD R85, R19, R87, RZ ;  /* 0x0000005713557224 */ /* 0x000fe200078e02ff */
[C---:B------:R-:W-:Y:S01]  /*17d0*/  SEL R38, R25.reuse, R38, !P4 ;  /* 0x0000002619267207 */ /* 0x040fe20006000000 */
[----:B------:R-:W-:Y:S01]  /*17e0*/  IMAD R36, R36, UR4, RZ ;  /* 0x0000000424247c24 */ /* 0x000fe2000f8e02ff */
[----:B------:R-:W-:Y:S01]  /*17f0*/  SEL R39, R25, R39, !P4 ;  /* 0x0000002719277207 */ /* 0x000fe20006000000 */
[----:B------:R-:W-:Y:S01]  /*1800*/  IMAD R37, R37, UR4, RZ ;  /* 0x0000000425257c24 */ /* 0x000fe2000f8e02ff */
[----:B------:R-:W-:Y:S01]  /*1810*/  @!P6 LOP3.LUT R53, RZ, R50, RZ, 0x33, !PT ;  /* 0x00000032ff35e212 */ /* 0x000fe200078e33ff */
[----:B------:R-:W-:Y:S01]  /*1820*/  IMAD R38, R38, UR4, RZ ;  /* 0x0000000426267c24 */ /* 0x000fe2000f8e02ff */
[----:B------:R-:W-:Y:S01]  /*1830*/  SHF.R.S32.HI R157, RZ, 0x1f, R33 ;  /* 0x0000001fff9d7819 */ /* 0x000fe20000011421 */
[----:B------:R-:W-:Y:S01]  /*1840*/  IMAD R39, R39, UR4, RZ ;  /* 0x0000000427277c24 */ /* 0x000fe2000f8e02ff */
[----:B------:R-:W-:Y:S01]  /*1850*/  IADD3 R155, P3, R33, UR10, RZ ;  /* 0x0000000a219b7c10 */ /* 0x000fe2000ff7e0ff */
[----:B------:R-:W-:Y:S01]  /*1860*/  IMAD R53, R53, UR6, RZ ;  /* 0x0000000635357c24 */ /* 0x000fe2000f8e02ff */
[----:B------:R-:W-:Y:S01]  /*1870*/  SEL R25, R25, R52, !P4 ;  /* 0x0000003419197207 */ /* 0x000fe20006000000 */
[-C--:B------:R-:W-:Y:S01]  /*1880*/  IMAD R86, R20, R87.reuse, RZ ;  /* 0x0000005714567224 */ /* 0x080fe200078e02ff */
[----:B------:R-:W-:Y:S01]  /*1890*/  SHF.R.S32.HI R181, RZ, 0x1f, R26 ;  /* 0x0000001fffb57819 */ /* 0x000fe2000001141a */
[----:B------:R-:W-:Y:S01]  /*18a0*/  IMAD R87, R21, R87, RZ ;  /* 0x0000005715577224 */ /* 0x000fe200078e02ff */
[----:B------:R-:W-:Y:S01]  /*18b0*/  IADD3 R179, P2, R26, UR10, RZ ;  /* 0x0000000a1ab37c10 */ /* 0x000fe2000ff5e0ff */
[----:B------:R-:W-:Y:S01]  /*18c0*/  IMAD R25, R25, UR4, RZ ;  /* 0x0000000419197c24 */ /* 0x000fe2000f8e02ff */
[----:B------:R-:W-:Y:S01]  /*18d0*/  SHF.R.S32.HI R177, RZ, 0x1f, R27 ;  /* 0x0000001fffb17819 */ /* 0x000fe2000001141b */
[----:B------:R-:W-:Y:S01]  /*18e0*/  USHF.R.U32.HI UR4, URZ, 0x4, UR12 ;  /* 0x000000043f047899 */ /* 0x000fe2000801160c */
[----:B------:R-:W-:-:S02]  /*18f0*/  IADD3 R175, P1, R27, UR10, RZ ;  /* 0x0000000a1baf7c10 */ /* 0x000fc4000ff3e0ff */
[----:B------:R-:W-:Y:S02]  /*1900*/  CS2R R26, SRZ ;  /* 0x00000000001a7805 */ /* 0x000fe4000001ff00 */
[----:B------:R-:W-:Y:S01]  /*1910*/  LOP3.LUT R50, R88, 0x30, RZ, 0xc0, !PT ;  /* 0x0000003058327812 */ /* 0x000fe200078ec0ff */
[----:B------:R-:W-:Y:S01]  /*1920*/  USGXT.U32 UR4, UR4, 0xe ;  /* 0x0000000e0404789a */ /* 0x000fe20008000000 */
[----:B------:R-:W-:Y:S02]  /*1930*/  SGXT R51, R51, 0x1 ;  /* 0x000000013333781a */ /* 0x000fe40000000200 */
[----:B------:R-:W-:Y:S02]  /*1940*/  IADD3.X R157, R157, UR11, RZ, P3, !PT ;  /* 0x0000000b9d9d7c10 */ /* 0x000fe40009ffe4ff */
[----:B------:R-:W-:Y:S02]  /*1950*/  IADD3.X R181, R181, UR11, RZ, P2, !PT ;  /* 0x0000000bb5b57c10 */ /* 0x000fe400097fe4ff */
[----:B------:R-:W-:-:S02]  /*1960*/  IADD3.X R177, R177, UR11, RZ, P1, !PT ;  /* 0x0000000bb1b17c10 */ /* 0x000fc40008ffe4ff */
[----:B------:R-:W-:Y:S02]  /*1970*/  SHF.R.S32.HI R129, RZ, 0x1f, R49 ;  /* 0x0000001fff817819 */ /* 0x000fe40000011431 */
[----:B------:R-:W-:Y:S01]  /*1980*/  IADD3 R127, P3, R49, UR10, RZ ;  /* 0x0000000a317f7c10 */ /* 0x000fe2000ff7e0ff */
[----:B------:R-:W-:Y:S01]  /*1990*/  IMAD R49, R43, 0x40, R50 ;  /* 0x000000402b317824 */ /* 0x000fe200078e0232 */
[----:B------:R-:W-:Y:S02]  /*19a0*/  SHF.R.S32.HI R173, RZ, 0x1f, R29 ;  /* 0x0000001fffad7819 */ /* 0x000fe4000001141d */
[----:B------:R-:W-:Y:S02]  /*19b0*/  IADD3 R171, P0, R29, UR10, RZ ;  /* 0x0000000a1dab7c10 */ /* 0x000fe4000ff1e0ff */
[----:B------:R-:W-:Y:S02]  /*19c0*/  CS2R R28, SRZ ;  /* 0x00000000001c7805 */ /* 0x000fe4000001ff00 */
[----:B------:R-:W-:-:S02]  /*19d0*/  SHF.R.S32.HI R169, RZ, 0x1f, R30 ;  /* 0x0000001fffa97819 */ /* 0x000fc4000001141e */
[----:B------:R-:W-:Y:S02]  /*19e0*/  IADD3 R167, P4, R30, UR10, RZ ;  /* 0x0000000a1ea77c10 */ /* 0x000fe4000ff9e0ff */
[----:B------:R-:W-:Y:S02]  /*19f0*/  SHF.R.S32.HI R165, RZ, 0x1f, R31 ;  /* 0x0000001fffa57819 */ /* 0x000fe4000001141f */
[----:B------:R-:W-:Y:S02]  /*1a00*/  IADD3 R163, P6, R31, UR10, RZ ;  /* 0x0000000a1fa37c10 */ /* 0x000fe4000ffde0ff */
[----:B------:R-:W-:Y:S02]  /*1a10*/  CS2R R30, SRZ ;  /* 0x00000000001e7805 */ /* 0x000fe4000001ff00 */
[----:B------:R-:W-:Y:S02]  /*1a20*/  SHF.R.S32.HI R161, RZ, 0x1f, R32 ;  /* 0x0000001fffa17819 */ /* 0x000fe40000011420 */
[----:B------:R-:W-:-:S02]  /*1a30*/  IADD3 R159, P5, R32, UR10, RZ ;  /* 0x0000000a209f7c10 */ /* 0x000fc4000ffbe0ff */
[----:B------:R-:W-:Y:S02]  /*1a40*/  CS2R R32, SRZ ;  /* 0x0000000000207805 */ /* 0x000fe4000001ff00 */
[----:B------:R-:W-:Y:S02]  /*1a50*/  SHF.R.S32.HI R153, RZ, 0x1f, R34 ;  /* 0x0000001fff997819 */ /* 0x000fe40000011422 */
[----:B------:R-:W-:Y:S02]  /*1a60*/  IADD3 R151, P2, R34, UR10, RZ ;  /* 0x0000000a22977c10 */ /* 0x000fe4000ff5e0ff */
[----:B------:R-:W-:Y:S02]  /*1a70*/  SHF.R.S32.HI R149, RZ, 0x1f, R35 ;  /* 0x0000001fff957819 */ /* 0x000fe40000011423 */
[----:B------:R-:W-:Y:S02]  /*1a80*/  IADD3 R147, P1, R35, UR10, RZ ;  /* 0x0000000a23937c10 */ /* 0x000fe4000ff3e0ff */
[----:B------:R-:W-:-:S02]  /*1a90*/  CS2R R34, SRZ ;  /* 0x0000000000227805 */ /* 0x000fc4000001ff00 */
[----:B------:R-:W-:Y:S02]  /*1aa0*/  SHF.R.S32.HI R63, RZ, 0x6, R48 ;  /* 0x00000006ff3f7819 */ /* 0x000fe40000011430 */
[----:B------:R-:W-:Y:S02]  /*1ab0*/  LOP3.LUT R48, R51, 0x90, RZ, 0xc0, !PT ;  /* 0x0000009033307812 */ /* 0x000fe400078ec0ff */
[----:B------:R-:W-:Y:S02]  /*1ac0*/  IADD3.X R173, R173, UR11, RZ, P0, !PT ;  /* 0x0000000badad7c10 */ /* 0x000fe400087fe4ff */
[----:B------:R-:W-:Y:S02]  /*1ad0*/  IADD3.X R169, R169, UR11, RZ, P4, !PT ;  /* 0x0000000ba9a97c10 */ /* 0x000fe4000a7fe4ff */
[----:B------:R-:W-:Y:S02]  /*1ae0*/  IADD3.X R165, R165, UR11, RZ, P6, !PT ;  /* 0x0000000ba5a57c10 */ /* 0x000fe4000b7fe4ff */
[----:B------:R-:W-:-:S02]  /*1af0*/  IADD3.X R161, R161, UR11, RZ, P5, !PT ;  /* 0x0000000ba1a17c10 */ /* 0x000fc4000affe4ff */
[----:B------:R-:W-:Y:S02]  /*1b00*/  IADD3.X R153, R153, UR11, RZ, P2, !PT ;  /* 0x0000000b99997c10 */ /* 0x000fe400097fe4ff */
[----:B------:R-:W-:Y:S02]  /*1b10*/  IADD3.X R149, R149, UR11, RZ, P1, !PT ;  /* 0x0000000b95957c10 */ /* 0x000fe40008ffe4ff */
[----:B------:R-:W-:Y:S02]  /*1b20*/  SHF.R.S32.HI R145, RZ, 0x1f, R36 ;  /* 0x0000001fff917819 */ /* 0x000fe40000011424 */
[----:B------:R-:W-:Y:S02]  /*1b30*/  IADD3 R143, P0, R36, UR10, RZ ;  /* 0x0000000a248f7c10 */ /* 0x000fe4000ff1e0ff */
        /* <DEDUP_REMOVED lines=9> */
[----:B------:R-:W-:Y:S02]  /*1bd0*/  IADD3 R123, P2, R25, UR10, RZ ;  /* 0x0000000a197b7c10 */ /* 0x000fe4000ff5e0ff */
[----:B------:R-:W-:Y:S02]  /*1be0*/  CS2R R24, SRZ ;  /* 0x0000000000187805 */ /* 0x000fe4000001ff00 */
[----:B------:R-:W-:Y:S01]  /*1bf0*/  IADD3 R124, P1, R53, UR8, RZ ;  /* 0x00000008357c7c10 */ /* 0x000fe2000ff3e0ff */
[----:B------:R-:W-:Y:S01]  /*1c00*/  UMOV UR8, 0xfffffffe ;  /* 0xfffffffe00087882 */ /* 0x000fe20000000000 */
[----:B------:R-:W-:Y:S02]  /*1c10*/  LOP3.LUT R69, R49, R40, RZ, 0xfc, !PT ;  /* 0x0000002831457212 */ /* 0x000fe400078efcff */
[----:B------:R-:W-:-:S02]  /*1c20*/  LOP3.LUT R73, R48, 0x7f, R13, 0x78, !PT ;  /* 0x0000007f30497812 */ /* 0x000fc400078e780d */
[----:B------:R-:W-:Y:S02]  /*1c30*/  IADD3.X R145, R145, UR11, RZ, P0, !PT ;  /* 0x0000000b91917c10 */ /* 0x000fe400087fe4ff */
[----:B------:R-:W-:Y:S02]  /*1c40*/  IADD3.X R141, R141, UR11, RZ, P4, !PT ;  /* 0x0000000b8d8d7c10 */ /* 0x000fe4000a7fe4ff */
[----:B------:R-:W-:Y:S02]  /*1c50*/  IADD3.X R137, R137, UR11, RZ, P6, !PT ;  /* 0x0000000b89897c10 */ /* 0x000fe4000b7fe4ff */
[----:B------:R-:W-:Y:S02]  /*1c60*/  IADD3.X R133, R133, UR11, RZ, P5, !PT ;  /* 0x0000000b85857c10 */ /* 0x000fe4000affe4ff */
[----:B------:R-:W-:Y:S02]  /*1c70*/  IADD3.X R129, R129, UR11, RZ, P3, !PT ;  /* 0x0000000b81817c10 */ /* 0x000fe40009ffe4ff */
[----:B------:R-:W-:-:S02]  /*1c80*/  IADD3.X R125, R125, UR11, RZ, P2, !PT ;  /* 0x0000000b7d7d7c10 */ /* 0x000fc400097fe4ff */
[----:B------:R-:W-:Y:S01]  /*1c90*/  LEA.HI.X.SX32 R126, R53, UR9, 0x1, P1 ;  /* 0x00000009357e7c11 */ /* 0x000fe200088f0eff */
[----:B------:R-:W-:Y:S01]  /*1ca0*/  UMOV UR9, 0x7fffffdf ;  /* 0x7fffffdf00097882 */ /* 0x000fe20000000000 */
[C---:B------:R-:W-:Y:S01]  /*1cb0*/  LOP3.LUT R70, R69.reuse, 0x10, RZ, 0x3c, !PT ;  /* 0x0000001045467812 */ /* 0x040fe200078e3cff */
[----:B------:R-:W-:Y:S01]  /*1cc0*/  UIADD3.64 UR8, UR4, -UR8, URZ ;  /* 0x8000000804087297 */ /* 0x000fe2000fffe03f */
[C---:B------:R-:W-:Y:S02]  /*1cd0*/  LOP3.LUT R71, R69.reuse, 0x20, RZ, 0x3c, !PT ;  /* 0x0000002045477812 */ /* 0x040fe400078e3cff */
[----:B------:R-:W-:Y:S02]  /*1ce0*/  LOP3.LUT R72, R69, 0x30, RZ, 0x3c, !PT ;  /* 0x0000003045487812 */ /* 0x000fe400078e3cff */
[----:B------:R-:W-:-:S07]  /*1cf0*/  LOP3.LUT R74, R73, 0x20, RZ, 0x3c, !PT ;  /* 0x00000020494a7812 */ /* 0x000fce00078e3cff */
.L_x_2:
[----:B------:R-:W-:Y:S02]  /*1d00*/  ISETP.GE.AND P0, PT, R40, UR13, PT ;  /* 0x0000000d28007c0c */ /* 0x000fe4000bf06270 */
[----:B------:R-:W-:Y:S02]  /*1d10*/  ISETP.GE.AND P3, PT, R21, UR13, PT ;  /* 0x0000000d15007c0c */ /* 0x000fe4000bf66270 */
[-C--:B------:R-:W-:Y:S02]  /*1d20*/  IADD3 R48, P1, R68, R124.reuse, RZ ;  /* 0x0000007c44307210 */ /* 0x080fe40007f3e0ff */
[----:B------:R-:W-:Y:S02]  /*1d30*/  IADD3 R50, P2, R87, R124, RZ ;  /* 0x0000007c57327210 */ /* 0x000fe40007f5e0ff */
[----:B------:R-:W-:Y:S02]  /*1d40*/  PRMT R90, RZ, 0x7610, R90 ;  /* 0x00007610ff5a7816 */ /* 0x000fe4000000005a */
[----:B------:R-:W-:-:S02]  /*1d50*/  PRMT R92, RZ, 0x7610, R92 ;  /* 0x00007610ff5c7816 */ /* 0x000fc4000000005c */
[-C--:B------:R-:W-:Y:S02]  /*1d60*/  LEA.HI.X.SX32 R49, R68, R126.reuse, 0x1, P1 ;  /* 0x0000007e44317211 */ /* 0x080fe400008f0eff */
[----:B------:R-:W-:Y:S02]  /*1d70*/  LEA.HI.X.SX32 R51, R87, R126, 0x1, P2 ;  /* 0x0000007e57337211 */ /* 0x000fe400010f0eff */
[----:B------:R-:W-:Y:S01]  /*1d80*/  ISETP.GE.AND P1, PT, R20, UR13, PT ;  /* 0x0000000d14007c0c */ /* 0x000fe2000bf26270 */
[----:B------:R0:W2:Y:S01]  /*1d90*/  @!P0 LDG.E.U8 R90, desc[UR16][R48.64] ;  /* 0x00000010305a8981 */ /* 0x0000a2000c1e1100 */
[----:B------:R-:W-:Y:S02]  /*1da0*/  ISETP.GE.AND P2, PT, R42, UR13, PT ;  /* 0x0000000d2a007c0c */ /* 0x000fe4000bf46270 */
[-C--:B------:R-:W-:Y:S01]  /*1db0*/  IADD3 R52, P0, R86, R124.reuse, RZ ;  /* 0x0000007c56347210 */ /* 0x080fe20007f1e0ff */
[----:B------:R1:W3:Y:S01]  /*1dc0*/  @!P3 LDG.E.U8 R92, desc[UR16][R50.64] ;  /* 0x00000010325cb981 */ /* 0x0002e2000c1e1100 */
[----:B------:R-:W-:-:S02]  /*1dd0*/  IADD3 R54, P3, R67, R124, RZ ;  /* 0x0000007c43367210 */ /* 0x000fc40007f7e0ff */
[----:B------:R-:W-:Y:S02]  /*1de0*/  PRMT R94, RZ, 0x7610, R94 ;  /* 0x00007610ff5e7816 */ /* 0x000fe4000000005e */
[----:B------:R-:W-:Y:S02]  /*1df0*/  PRMT R96, RZ, 0x7610, R96 ;  /* 0x00007610ff607816 */ /* 0x000fe40000000060 */
[-C--:B------:R-:W-:Y:S02]  /*1e00*/  LEA.HI.X.SX32 R53, R86, R126.reuse, 0x1, P0 ;  /* 0x0000007e56357211 */ /* 0x080fe400000f0eff */
[----:B------:R-:W-:Y:S02]  /*1e10*/  LEA.HI.X.SX32 R55, R67, R126, 0x1, P3 ;  /* 0x0000007e43377211 */ /* 0x000fe400018f0eff */
[----:B0-----:R-:W-:Y:S01]  /*1e20*/  IADD3 R48, P4, R85, R124, RZ ;  /* 0x0000007c55307210 */ /* 0x001fe20007f9e0ff */
[----:B------:R0:W4:Y:S01]  /*1e30*/  @!P1 LDG.E.U8 R94, desc[UR16][R52.64] ;  /* 0x00000010345e9981 */ /* 0x000122000c1e1100 */
[----:B------:R-:W-:-:S02]  /*1e40*/  ISETP.GE.AND P0, PT, R19, UR13, PT ;  /* 0x0000000d13007c0c */ /* 0x000fc4000bf06270 */
[----:B------:R-:W-:Y:S01]  /*1e50*/  ISETP.GE.AND P1, PT, R18, UR13, PT ;  /* 0x0000000d12007c0c */ /* 0x000fe2000bf26270 */
[----:B------:R5:W4:Y:S01]  /*1e60*/  @!P2 LDG.E.U8 R96, desc[UR16][R54.64] ;  /* 0x000000103660a981 */ /* 0x000b22000c1e1100 */
[----:B------:R-:W-:Y:S02]  /*1e70*/  ISETP.GE.AND P2, PT, R17, UR13, PT ;  /* 0x0000000d11007c0c */ /* 0x000fe4000bf46270 */
[----:B------:R-:W-:Y:S02]  /*1e80*/  LEA.HI.X.SX32 R49, R85, R126, 0x1, P4 ;  /* 0x0000007e55317211 */ /* 0x000fe400020f0eff */
[-C--:B-1----:R-:W-:Y:S02]  /*1e90*/  IADD3 R50, P3, R84, R124.reuse, RZ ;  /* 0x0000007c54327210 */ /* 0x082fe40007f7e0ff */
[----:B0-----:R-:W-:Y:S02]  /*1ea0*/  IADD3 R52, P4, R83, R124, RZ ;  /* 0x0000007c53347210 */ /* 0x001fe40007f9e0ff */
[----:B------:R-:W-:-:S02]  /*1eb0*/  PRMT R91, RZ, 0x7610, R91 ;  /* 0x00007610ff5b7816 */ /* 0x000fc4000000005b */
[----:B------:R-:W-:Y:S02]  /*1ec0*/  PRMT R93, RZ, 0x7610, R93 ;  /* 0x00007610ff5d7816 */ /* 0x000fe4000000005d */
[----:B------:R-:W-:Y:S02]  /*1ed0*/  PRMT R95, RZ, 0x7610, R95 ;  /* 0x00007610ff5f7816 */ /* 0x000fe4000000005f */
[-C--:B------:R-:W-:Y:S01]  /*1ee0*/  LEA.HI.X.SX32 R51, R84, R126.reuse, 0x1, P3 ;  /* 0x0000007e54337211 */ /* 0x080fe200018f0eff */
[----:B------:R0:W4:Y:S01]  /*1ef0*/  @!P0 LDG.E.U8 R91, desc[UR16][R48.64] ;  /* 0x00000010305b8981 */ /* 0x000122000c1e1100 */
[----:B------:R-:W-:Y:S02]  /*1f00*/  LEA.HI.X.SX32 R53, R83, R126, 0x1, P4 ;  /* 0x0000007e53357211 */ /* 0x000fe400020f0eff */
[----:B-----5:R-:W-:Y:S01]  /*1f10*/  IADD3 R54, P3, R66, R124, RZ ;  /* 0x0000007c42367210 */ /* 0x020fe20007f7e0ff */
[----:B------:R1:W5:Y:S01]  /*1f20*/  @!P1 LDG.E.U8 R93, desc[UR16][R50.64] ;  /* 0x00000010325d9981 */ /* 0x000362000c1e1100 */
[----:B------:R-:W-:-:S02]  /*1f30*/  ISETP.GE.AND P0, PT, R41, UR13, PT ;  /* 0x0000000d29007c0c */ /* 0x000fc4000bf06270 */
[----:B------:R-:W-:Y:S01]  /*1f40*/  ISETP.GE.AND P1, PT, R16, UR13, PT ;  /* 0x0000000d10007c0c */ /* 0x000fe2000bf26270 */
[----:B------:R1:W5:Y:S01]  /*1f50*/  @!P2 LDG.E.U8 R95, desc[UR16][R52.64] ;  /* 0x00000010345fa981 */ /* 0x000362000c1e1100 */
[----:B------:R-:W-:Y:S02]  /*1f60*/  ISETP.GE.AND P2, PT, R15, UR13, PT ;  /* 0x0000000d0f007c0c */ /* 0x000fe4000bf46270 */
[----:B------:R-:W-:Y:S02]  /*1f70*/  LEA.HI.X.SX32 R55, R66, R126, 0x1, P3 ;  /* 0x0000007e42377211 */ /* 0x000fe400018f0eff */
[-C--:B0-----:R-:W-:Y:S02]  /*1f80*/  IADD3 R48, P4, R82, R124.reuse, RZ ;  /* 0x0000007c52307210 */ /* 0x081fe40007f9e0ff */
[----:B-1----:R-:W-:Y:S02]  /*1f90*/  IADD3 R50, P3, R81, R124, RZ ;  /* 0x0000007c51327210 */ /* 0x002fe40007f7e0ff */
[----:B------:R-:W-:-:S02]  /*1fa0*/  PRMT R97, RZ, 0x7610, R97 ;  /* 0x00007610ff617816 */ /* 0x000fc40000000061 */
[----:B------:R-:W-:Y:S02]  /*1fb0*/  PRMT R98, RZ, 0x7610, R98 ;  /* 0x00007610ff627816 */ /* 0x000fe40000000062 */
[----:B------:R-:W-:Y:S02]  /*1fc0*/  PRMT R100, RZ, 0x7610, R100 ;  /* 0x00007610ff647816 */ /* 0x000fe40000000064 */
[-C--:B------:R-:W-:Y:S01]  /*1fd0*/  LEA.HI.X.SX32 R49, R82, R126.reuse, 0x1, P4 ;  /* 0x0000007e52317211 */ /* 0x080fe200020f0eff */
[----:B------:R0:W5:Y:S01]  /*1fe0*/  @!P0 LDG.E.U8 R97, desc[UR16][R54.64] ;  /* 0x0000001036618981 */ /* 0x000162000c1e1100 */
[----:B------:R-:W-:Y:S02]  /*1ff0*/  LEA.HI.X.SX32 R51, R81, R126, 0x1, P3 ;  /* 0x0000007e51337211 */ /* 0x000fe400018f0eff */
[----:B------:R-:W-:Y:S01]  /*2000*/  IADD3 R52, P4, R79, R124, RZ ;  /* 0x0000007c4f347210 */ /* 0x000fe20007f9e0ff */
[----:B------:R-:W5:Y:S01]  /*2010*/  @!P1 LDG.E.U8 R98, desc[UR16][R48.64] ;  /* 0x0000001030629981 */ /* 0x000f62000c1e1100 */
[----:B------:R-:W-:-:S02]  /*2020*/  ISETP.GE.AND P0, PT, R14, UR13, PT ;  /* 0x0000000d0e007c0c */ /* 0x000fc4000bf06270 */
[----:B------:R-:W-:Y:S01]  /*2030*/  ISETP.GE.AND P1, PT, R23, UR13, PT ;  /* 0x0000000d17007c0c */ /* 0x000fe2000bf26270 */
[----:B------:R1:W5:Y:S01]  /*2040*/  @!P2 LDG.E.U8 R100, desc[UR16][R50.64] ;  /* 0x000000103264a981 */ /* 0x000362000c1e1100 */
[----:B------:R-:W-:Y:S02]  /*2050*/  ISETP.GE.AND P2, PT, R44, UR13, PT ;  /* 0x0000000d2c007c0c */ /* 0x000fe4000bf46270 */
[----:B------:R-:W-:Y:S02]  /*2060*/  LEA.HI.X.SX32 R53, R79, R126, 0x1, P4 ;  /* 0x0000007e4f357211 */ /* 0x000fe400020f0eff */
[-C--:B0-----:R-:W-:Y:S02]  /*2070*/  IADD3 R54, P3, R65, R124.reuse, RZ ;  /* 0x0000007c41367210 */ /* 0x081fe40007f7e0ff */
[----:B------:R-:W-:Y:S02]  /*2080*/  IADD3 R56, P4, R77, R124, RZ ;  /* 0x0000007c4d387210 */ /* 0x000fe40007f9e0ff */
[----:B------:R-:W-:-:S02]  /*2090*/  PRMT R102, RZ, 0x7610, R102 ;  /* 0x00007610ff667816 */ /* 0x000fc40000000066 */
[----:B------:R-:W-:Y:S02]  /*20a0*/  PRMT R104, RZ, 0x7610, R104 ;  /* 0x00007610ff687816 */ /* 0x000fe40000000068 */
[----:B------:R-:W-:Y:S02]  /*20b0*/  PRMT R99, RZ, 0x7610, R99 ;  /* 0x00007610ff637816 */ /* 0x000fe40000000063 */
[-C--:B------:R-:W-:Y:S01]  /*20c0*/  LEA.HI.X.SX32 R55, R65, R126.reuse, 0x1, P3 ;  /* 0x0000007e41377211 */ /* 0x080fe200018f0eff */
[----:B------:R-:W5:Y:S01]  /*20d0*/  @!P0 LDG.E.U8 R102, desc[UR16][R52.64] ;  /* 0x0000001034668981 */ /* 0x000f62000c1e1100 */
[----:B------:R-:W-:Y:S02]  /*20e0*/  LEA.HI.X.SX32 R57, R77, R126, 0x1, P4 ;  /* 0x0000007e4d397211 */ /* 0x000fe400020f0eff */
[----:B-1----:R-:W-:Y:S01]  /*20f0*/  IADD3 R50, P3, R76, R124, RZ ;  /* 0x0000007c4c327210 */ /* 0x002fe20007f7e0ff */
[----:B------:R0:W5:Y:S01]  /*2100*/  @!P1 LDG.E.U8 R104, desc[UR16][R54.64] ;  /* 0x0000001036689981 */ /* 0x000162000c1e1100 */
[----:B------:R-:W-:-:S02]  /*2110*/  ISETP.GE.AND P0, PT, R45, UR13, PT ;  /* 0x0000000d2d007c0c */ /* 0x000fc4000bf06270 */
[----:B------:R-:W-:Y:S01]  /*2120*/  ISETP.GE.AND P1, PT, R46, UR13, PT ;  /* 0x0000000d2e007c0c */ /* 0x000fe2000bf26270 */
[----:B------:R-:W5:Y:S01]  /*2130*/  @!P2 LDG.E.U8 R99, desc[UR16][R56.64] ;  /* 0x000000103863a981 */ /* 0x000f62000c1e1100 */
[----:B------:R-:W-:Y:S02]  /*2140*/  ISETP.GE.AND P2, PT, R22, UR13, PT ;  /* 0x0000000d16007c0c */ /* 0x000fe4000bf46270 */
[----:B------:R-:W-:Y:S02]  /*2150*/  LEA.HI.X.SX32 R51, R76, R126, 0x1, P3 ;  /* 0x0000007e4c337211 */ /* 0x000fe400018f0eff */
[-C--:B------:R-:W-:Y:S02]  /*2160*/  IADD3 R58, P3, R75, R124.reuse, RZ ;  /* 0x0000007c4b3a7210 */ /* 0x080fe40007f7e0ff */
[----:B------:R-:W-:Y:S02]  /*2170*/  IADD3 R60, P4, R64, R124, RZ ;  /* 0x0000007c403c7210 */ /* 0x000fe40007f9e0ff */
[----:B------:R-:W-:-:S02]  /*2180*/  PRMT R101, RZ, 0x7610, R101 ;  /* 0x00007610ff657816 */ /* 0x000fc40000000065 */
[----:B------:R-:W-:Y:S02]  /*2190*/  PRMT R103, RZ, 0x7610, R103 ;  /* 0x00007610ff677816 */ /* 0x000fe40000000067 */
[----:B------:R-:W-:Y:S02]  /*21a0*/  PRMT R105, RZ, 0x7610, R105 ;  /* 0x00007610ff697816 */ /* 0x000fe40000000069 */
[-C--:B------:R-:W-:Y:S01]  /*21b0*/  LEA.HI.X.SX32 R59, R75, R126.reuse, 0x1, P3 ;  /* 0x0000007e4b3b7211 */ /* 0x080fe200018f0eff */
[----:B------:R1:W5:Y:S01]  /*21c0*/  @!P0 LDG.E.U8 R101, desc[UR16][R50.64] ;  /* 0x0000001032658981 */ /* 0x000362000c1e1100 */
[----:B------:R-:W-:-:S03]  /*21d0*/  LEA.HI.X.SX32 R61, R64, R126, 0x1, P4 ;  /* 0x0000007e403d7211 */ /* 0x000fc600020f0eff */
[----:B------:R1:W5:Y:S04]  /*21e0*/  @!P1 LDG.E.U8 R103, desc[UR16][R58.64] ;  /* 0x000000103a679981 */ /* 0x000368000c1e1100 */
[----:B------:R-:W5:Y:S01]  /*21f0*/  @!P2 LDG.E.U8 R105, desc[UR16][R60.64] ;  /* 0x000000103c69a981 */ /* 0x000f62000c1e1100 */
[----:B------:R-:W-:Y:S01]  /*2200*/  BAR.SYNC.DEFER_BLOCKING 0x0 ;  /* 0x0000000000007b1d */ /* 0x000fe20000010000 */
[----:B0-----:R-:W-:Y:S02]  /*2210*/  IADD3 R54, P1, R62, R175, RZ ;  /* 0x000000af3e367210 */ /* 0x001fe40007f3e0ff */
[----:B------:R-:W-:-:S03]  /*2220*/  ISETP.GE.AND P0, PT, R43, UR13, PT ;  /* 0x0000000d2b007c0c */ /* 0x000fc6000bf06270 */
[----:B------:R-:W-:Y:S01]  /*2230*/  IMAD.X R55, R122, 0x1, R177, P1 ;  /* 0x000000017a377824 */ /* 0x000fe200008e06b1 */
[----:B------:R-:W-:Y:S02]  /*2240*/  IADD3 R52, P1, R62, R171, RZ ;  /* 0x000000ab3e347210 */ /* 0x000fe40007f3e0ff */
[----:B------:R-:W-:-:S03]  /*2250*/  PRMT R117, RZ, 0x7610, R117 ;  /* 0x00007610ff757816 */ /* 0x000fc60000000075 */
[----:B------:R-:W-:Y:S01]  /*2260*/  IMAD.X R53, R122, 0x1, R173, P1 ;  /* 0x000000017a357824 */ /* 0x000fe200008e06ad */
[C---:B-1----:R-:W-:Y:S02]  /*2270*/  IADD3 R50, P1, R62.reuse, R159, RZ ;  /* 0x0000009f3e327210 */ /* 0x042fe40007f3e0ff */
[----:B------:R-:W-:Y:S02]  /*2280*/  IADD3 R48, P3, R62, R179, RZ ;  /* 0x000000b33e307210 */ /* 0x000fe40007f7e0ff */
[----:B------:R-:W-:Y:S01]  /*2290*/  PRMT R120, RZ, 0x7610, R120 ;  /* 0x00007610ff787816 */ /* 0x000fe20000000078 */
[C---:B------:R-:W-:Y:S02]  /*22a0*/  IMAD.X R51, R122.reuse, 0x1, R161, P1 ;  /* 0x000000017a337824 */ /* 0x040fe400008e06a1 */
[----:B------:R-:W-:Y:S01]  /*22b0*/  IMAD.X R49, R122, 0x1, R181, P3 ;  /* 0x000000017a317824 */ /* 0x000fe200018e06b5 */
[----:B------:R0:W5:Y:S01]  /*22c0*/  @!P0 LDG.E.U8 R117, desc[UR16][R54.64] ;  /* 0x0000001036758981 */ /* 0x000162000c1e1100 */
[----:B------:R-:W-:-:S03]  /*22d0*/  PRMT R118, RZ, 0x7610, R118 ;  /* 0x00007610ff767816 */ /* 0x000fc60000000076 */
[----:B------:R1:W5:Y:S01]  /*22e0*/  @!P0 LDG.E.U8 R120, desc[UR16][R48.64] ;  /* 0x0000001030788981 */ /* 0x000362000c1e1100 */
[----:B------:R-:W-:Y:S02]  /*22f0*/  PRMT R115, RZ, 0x7610, R115 ;  /* 0x00007610ff737816 */ /* 0x000fe40000000073 */
[C---:B------:R-:W-:Y:S01]  /*2300*/  IADD3 R58, P2, R62.reuse, R163, RZ ;  /* 0x000000a33e3a7210 */ /* 0x040fe20007f5e0ff */
[----:B------:R1:W5:Y:S01]  /*2310*/  @!P0 LDG.E.U8 R118, desc[UR16][R52.64] ;  /* 0x0000001034768981 */ /* 0x000362000c1e1100 */
[----:B0-----:R-:W-:Y:S02]  /*2320*/  IADD3 R54, P1, R62, R155, RZ ;  /* 0x0000009b3e367210 */ /* 0x001fe40007f3e0ff */
[----:B------:R-:W-:Y:S01]  /*2330*/  PRMT R116, RZ, 0x7610, R116 ;  /* 0x00007610ff747816 */ /* 0x000fe20000000074 */
[----:B------:R0:W5:Y:S02]  /*2340*/  @!P0 LDG.E.U8 R115, desc[UR16][R50.64] ;  /* 0x0000001032738981 */ /* 0x000164000c1e1100 */
[----:B------:R-:W-:Y:S01]  /*2350*/  IMAD.X R55, R122, 0x1, R157, P1 ;  /* 0x000000017a377824 */ /* 0x000fe200008e069d */
[----:B-1----:R-:W-:-:S05]  /*2360*/  IADD3 R48, P1, R62, R147, RZ ;  /* 0x000000933e307210 */ /* 0x002fca0007f3e0ff */
[----:B------:R-:W-:Y:S01]  /*2370*/  IMAD.X R49, R122, 0x1, R149, P1 ;  /* 0x000000017a317824 */ /* 0x000fe200008e0695 */
[----:B------:R-:W-:Y:S01]  /*2380*/  IADD3 R52, P1, R62, R143, RZ ;  /* 0x0000008f3e347210 */ /* 0x000fe20007f3e0ff */
[----:B------:R-:W-:Y:S01]  /*2390*/  IMAD.X R59, R122, 0x1, R165, P2 ;  /* 0x000000017a3b7824 */ /* 0x000fe200010e06a5 */
[----:B------:R-:W-:Y:S02]  /*23a0*/  PRMT R114, RZ, 0x7610, R114 ;  /* 0x00007610ff727816 */ /* 0x000fe40000000072 */
[----:B------:R-:W-:Y:S01]  /*23b0*/  IADD3 R56, P2, R62, R151, RZ ;  /* 0x000000973e387210 */ /* 0x000fe20007f5e0ff */
[----:B------:R-:W-:Y:S01]  /*23c0*/  IMAD.X R53, R122, 0x1, R145, P1 ;  /* 0x000000017a357824 */ /* 0x000fe200008e0691 */
[----:B0-----:R-:W-:Y:S01]  /*23d0*/  IADD3 R50, P1, R62, R135, RZ ;  /* 0x000000873e327210 */ /* 0x001fe20007f3e0ff */
[----:B------:R0:W5:Y:S01]  /*23e0*/  @!P0 LDG.E.U8 R116, desc[UR16][R58.64] ;  /* 0x000000103a748981 */ /* 0x000162000c1e1100 */
[----:B------:R-:W-:Y:S01]  /*23f0*/  PRMT R113, RZ, 0x7610, R113 ;  /* 0x00007610ff717816 */ /* 0x000fe20000000071 */
[C---:B------:R-:W-:Y:S01]  /*2400*/  IMAD.X R57, R122.reuse, 0x1, R153, P2 ;  /* 0x000000017a397824 */ /* 0x040fe200010e0699 */
[----:B------:R-:W-:Y:S01]  /*2410*/  PRMT R112, RZ, 0x7610, R112 ;  /* 0x00007610ff707816 */ /* 0x000fe20000000070 */
[----:B------:R1:W5:Y:S01]  /*2420*/  @!P0 LDG.E.U8 R114, desc[UR16][R54.64] ;  /* 0x0000001036728981 */ /* 0x000362000c1e1100 */
[----:B------:R-:W-:Y:S01]  /*2430*/  IMAD.X R51, R122, 0x1, R137, P1 ;  /* 0x000000017a337824 */ /* 0x000fe200008e0689 */
[----:B------:R-:W-:-:S02]  /*2440*/  PRMT R111, RZ, 0x7610, R111 ;  /* 0x00007610ff6f7816 */ /* 0x000fc4000000006f */
[----:B------:R1:W5:Y:S01]  /*2450*/  @!P0 LDG.E.U8 R113, desc[UR16][R56.64] ;  /* 0x0000001038718981 */ /* 0x000362000c1e1100 */
[----:B0-----:R-:W-:-:S03]  /*2460*/  IADD3 R58, P2, R62, R139, RZ ;  /* 0x0000008b3e3a7210 */ /* 0x001fc60007f5e0ff */
[----:B------:R0:W5:Y:S01]  /*2470*/  @!P0 LDG.E.U8 R112, desc[UR16][R48.64] ;  /* 0x0000001030708981 */ /* 0x000162000c1e1100 */
[----:B-1----:R-:W-:Y:S01]  /*2480*/  IADD3 R54, P1, R62, R131, RZ ;  /* 0x000000833e367210 */ /* 0x002fe20007f3e0ff */
[----:B------:R-:W-:Y:S01]  /*2490*/  IMAD.X R59, R122, 0x1, R141, P2 ;  /* 0x000000017a3b7824 */ /* 0x000fe200010e068d */
[----:B------:R-:W-:Y:S01]  /*24a0*/  PRMT R109, RZ, 0x7610, R109 ;  /* 0x00007610ff6d7816 */ /* 0x000fe2000000006d */
[----:B------:R1:W5:Y:S01]  /*24b0*/  @!P0 LDG.E.U8 R111, desc[UR16][R52.64] ;  /* 0x00000010346f8981 */ /* 0x000362000c1e1100 */
[----:B------:R-:W-:Y:S01]  /*24c0*/  IADD3 R56, P2, R62, R123, RZ ;  /* 0x0000007b3e387210 */ /* 0x000fe20007f5e0ff */
[----:B------:R-:W-:Y:S01]  /*24d0*/  IMAD.X R55, R122, 0x1, R133, P1 ;  /* 0x000000017a377824 */ /* 0x000fe200008e0685 */
[----:B0-----:R-:W-:Y:S02]  /*24e0*/  IADD3 R48, P1, R62, R127, RZ ;  /* 0x0000007f3e307210 */ /* 0x001fe40007f3e0ff */
[----:B------:R0:W5:Y:S01]  /*24f0*/  @!P0 LDG.E.U8 R109, desc[UR16][R50.64] ;  /* 0x00000010326d8981 */ /* 0x000162000c1e1100 */
[----:B------:R-:W-:Y:S01]  /*2500*/  PRMT R110, RZ, 0x7610, R110 ;  /* 0x00007610ff6e7816 */ /* 0x000fe2000000006e */
[----:B------:R-:W-:-:S02]  /*2510*/  IMAD.X R57, R122, 0x1, R125, P2 ;  /* 0x000000017a397824 */ /* 0x000fc400010e067d */
[----:B------:R-:W-:Y:S01]  /*2520*/  IMAD.X R49, R122, 0x1, R129, P1 ;  /* 0x000000017a317824 */ /* 0x000fe200008e0681 */
[C---:B-1----:R-:W-:Y:S02]  /*2530*/  IADD3 R52, P1, R62.reuse, R183, RZ ;  /* 0x000000b73e347210 */ /* 0x042fe40007f3e0ff */
[----:B------:R1:W5:Y:S01]  /*2540*/  @!P0 LDG.E.U8 R110, desc[UR16][R58.64] ;  /* 0x000000103a6e8981 */ /* 0x000362000c1e1100 */
[----:B0-----:R-:W-:Y:S02]  /*2550*/  IADD3 R50, P2, R62, R167, RZ ;  /* 0x000000a73e327210 */ /* 0x001fe40007f5e0ff */
[----:B------:R-:W-:Y:S02]  /*2560*/  PRMT R108, RZ, 0x7610, R108 ;  /* 0x00007610ff6c7816 */ /* 0x000fe4000000006c */
[----:B------:R-:W-:Y:S01]  /*2570*/  PRMT R60, RZ, 0x7610, R60 ;  /* 0x00007610ff3c7816 */ /* 0x000fe2000000003c */
[C---:B------:R-:W-:Y:S01]  /*2580*/  IMAD.X R51, R122.reuse, 0x1, R169, P2 ;  /* 0x000000017a337824 */ /* 0x040fe200010e06a9 */
[----:B------:R-:W-:Y:S01]  /*2590*/  PRMT R61, RZ, 0x7610, R61 ;  /* 0x00007610ff3d7816 */ /* 0x000fe2000000003d */
[----:B------:R-:W-:Y:S01]  /*25a0*/  IMAD.X R53, R122, 0x1, R185, P1 ;  /* 0x000000017a357824 */ /* 0x000fe200008e06b9 */
[----:B-1----:R-:W-:Y:S01]  /*25b0*/  PRMT R59, RZ, 0x7610, R59 ;  /* 0x00007610ff3b7816 */ /* 0x002fe2000000003b */
[----:B------:R-:W5:Y:S01]  /*25c0*/  @!P0 LDG.E.U8 R108, desc[UR16][R54.64] ;  /* 0x00000010366c8981 */ /* 0x000f62000c1e1100 */
[----:B------:R-:W-:-:S03]  /*25d0*/  PRMT R119, RZ, 0x7610, R119 ;  /* 0x00007610ff777816 */ /* 0x000fc60000000077 */
[----:B------:R-:W5:Y:S04]  /*25e0*/  @!P0 LDG.E.U8 R60, desc[UR16][R56.64] ;  /* 0x00000010383c8981 */ /* 0x000f68000c1e1100 */
[----:B------:R-:W5:Y:S04]  /*25f0*/  @!P0 LDG.E.U8 R61, desc[UR16][R48.64] ;  /* 0x00000010303d8981 */ /* 0x000f68000c1e1100 */
[----:B------:R-:W5:Y:S04]  /*2600*/  @!P0 LDG.E.U8 R59, desc[UR16][R50.64] ;  /* 0x00000010323b8981 */ /* 0x000f68000c1e1100 */
[----:B------:R-:W5:Y:S01]  /*2610*/  @!P0 LDG.E.U8 R119, desc[UR16][R52.64] ;  /* 0x0000001034778981 */ /* 0x000f62000c1e1100 */
[----:B------:R-:W-:-:S04]  /*2620*/  USHF.L.U32 UR6, UR15, 0x5, URZ ;  /* 0x000000050f067899 */ /* 0x000fc8000800063f */
[----:B------:R-:W-:-:S04]  /*2630*/  ULOP3.LUT UR6, UR6, 0x80, URZ, 0xc0, !UPT ;  /* 0x0000008006067892 */ /* 0x000fc8000f8ec03f */
[----:B------:R-:W-:-:S04]  /*2640*/  ULEA.HI UR6, UR14, UR6, URZ, 0x1c ;  /* 0x000000060e067291 */ /* 0x000fc8000f8fe03f */
[----:B------:R-:W-:Y:S01]  /*2650*/  ULOP3.LUT UR6, UR6, 0x3fff, URZ, 0xc0, !UPT ;  /* 0x00003fff06067892 */ /* 0x000fe2000f8ec03f */
[----:B--2---:R0:W-:Y:S04]  /*2660*/  STS.U8 [R69+UR12], R90 ;  /* 0x0000005a45007988 */ /* 0x0041e8000800000c */
[----:B---3--:R0:W-:Y:S04]  /*2670*/  STS.U8 [R69+UR12+0x4], R92 ;  /* 0x0000045c45007988 */ /* 0x0081e8000800000c */
[----:B----4-:R0:W-:Y:S04]  /*2680*/  STS.U8 [R69+UR12+0x8], R94 ;  /* 0x0000085e45007988 */ /* 0x0101e8000800000c */
[----:B------:R0:W-:Y:S04]  /*2690*/  STS.U8 [R69+UR12+0xc], R96 ;  /* 0x00000c6045007988 */ /* 0x0001e8000800000c */
[----:B------:R0:W-:Y:S04]  /*26a0*/  STS.U8 [R70+UR12], R91 ;  /* 0x0000005b46007988 */ /* 0x0001e8000800000c */
[----:B-----5:R0:W-:Y:S04]  /*26b0*/  STS.U8 [R70+UR12+0x4], R93 ;  /* 0x0000045d46007988 */ /* 0x0201e8000800000c */
[----:B------:R0:W-:Y:S04]  /*26c0*/  STS.U8 [R70+UR12+0x8], R95 ;  /* 0x0000085f46007988 */ /* 0x0001e8000800000c */
[----:B------:R0:W-:Y:S04]  /*26d0*/  STS.U8 [R70+UR12+0xc], R97 ;  /* 0x00000c6146007988 */ /* 0x0001e8000800000c */
[----:B------:R0:W-:Y:S04]  /*26e0*/  STS.U8 [R71+UR12], R98 ;  /* 0x0000006247007988 */ /* 0x0001e8000800000c */
[----:B------:R0:W-:Y:S04]  /*26f0*/  STS.U8 [R71+UR12+0x4], R100 ;  /* 0x0000046447007988 */ /* 0x0001e8000800000c */
[----:B------:R0:W-:Y:S04]  /*2700*/  STS.U8 [R71+UR12+0x8], R102 ;  /* 0x0000086647007988 */ /* 0x0001e8000800000c */
[----:B------:R0:W-:Y:S04]  /*2710*/  STS.U8 [R71+UR12+0xc], R104 ;  /* 0x00000c6847007988 */ /* 0x0001e8000800000c */
[----:B------:R0:W-:Y:S04]  /*2720*/  STS.U8 [R72+UR12], R99 ;  /* 0x0000006348007988 */ /* 0x0001e8000800000c */
[----:B------:R0:W-:Y:S04]  /*2730*/  STS.U8 [R72+UR12+0x4], R101 ;  /* 0x0000046548007988 */ /* 0x0001e8000800000c */
        /* <DEDUP_REMOVED lines=17> */
[----:B------:R0:W-:Y:S01]  /*2850*/  STS.U8 [R74+UR12+0x1f00], R119 ;  /* 0x001f00774a007988 */ /* 0x0001e2000800000c */
[----:B------:R1:W-:Y:S06]  /*2860*/  MEMBAR.ALL.CTA ;  /* 0x0000000000007992 */ /* 0x0003ec0000008000 */
[----:B-1----:R-:W1:Y:S02]  /*2870*/  FENCE.VIEW.ASYNC.S ;  /* 0x00000000000073c6 */ /* 0x002e640000000000 */
[----:B-1----:R-:W-:Y:S06]  /*2880*/  BAR.SYNC.DEFER_BLOCKING 0x0 ;  /* 0x0000000000007b1d */ /* 0x002fec0000010000 */
[----:B------:R-:W-:Y:S01]  /*2890*/  UMOV UR20, UR4 ;  /* 0x0000000400147c82 */ /* 0x000fe20008000000 */
[----:B------:R-:W-:Y:S01]  /*28a0*/  UMOV UR21, 0x80000020 ;  /* 0x8000002000157882 */ /* 0x000fe20000000000 */
[----:B------:R-:W-:Y:S01]  /*28b0*/  UMOV UR22, UR6 ;  /* 0x0000000600167c82 */ /* 0x000fe20008000000 */
[----:B------:R-:W-:Y:S01]  /*28c0*/  UMOV UR23, 0x80000020 ;  /* 0x8000002000177882 */ /* 0x000fe20000000000 */
[----:B------:R-:W-:-:S06]  /*28d0*/  WARPGROUP.ARRIVE ;  /* 0x00000000000079c5 */ /* 0x000fcc0000000000 */
[----:B------:R-:W-:Y:S01]  /*28e0*/  QGMMA.64x32x32.F32.E5M2.E5M2 R24, gdesc[UR20], R24 ;  /* 0x00600000141879f3 */ /* 0x000fe20008703818 */
[----:B------:R-:W-:Y:S01]  /*28f0*/  UMOV UR10, 0xfffffffe ;  /* 0xfffffffe000a7882 */ /* 0x000fe20000000000 */
[----:B------:R-:W-:Y:S01]  /*2900*/  UMOV UR11, 0x7fffffdf ;  /* 0x7fffffdf000b7882 */ /* 0x000fe20000000000 */
[----:B------:R-:W-:Y:S02]  /*2910*/  UMOV UR7, URZ ;  /* 0x0000003f00077c82 */ /* 0x000fe40008000000 */
[----:B------:R-:W-:Y:S01]  /*2920*/  UIADD3.64 UR10, UR6, -UR10, URZ ;  /* 0x8000000a060a7297 */ /* 0x000fe2000fffe03f */
[----:B------:R-:W-:Y:S01]  /*2930*/  IADD3 R171, P4, R171, UR18, RZ ;  /* 0x00000012abab7c10 */ /* 0x000fe2000ff9e0ff */
[----:B------:R-:W-:-:S03]  /*2940*/  VIADD R63, R63, 0xffffffff ;  /* 0xffffffff3f3f7836 */ /* 0x000fc60000000000 */
[----:B------:R-:W-:Y:S02]  /*2950*/  IADD3.X R173, R173, UR19, RZ, P4, !PT ;  /* 0x00000013adad7c10 */ /* 0x000fe4000a7fe4ff */
[----:B------:R-:W-:Y:S02]  /*2960*/  IADD3 R143, P4, R143, UR18, RZ ;  /* 0x000000128f8f7c10 */ /* 0x000fe4000ff9e0ff */
[----:B------:R-:W-:Y:S01]  /*2970*/  IADD3 R183, P1, R183, UR18, RZ ;  /* 0x00000012b7b77c10 */ /* 0x000fe2000ff3e0ff */
[----:B------:R-:W-:Y:S01]  /*2980*/  QGMMA.64x32x32.F32.E5M2.E5M2 R24, gdesc[UR8], R24, gsb0 ;  /* 0x00600000081879f3 */ /* 0x000fe20008003818 */
[----:B------:R-:W-:Y:S02]  /*2990*/  IADD3 R179, P2, R179, UR18, RZ ;  /* 0x00000012b3b37c10 */ /* 0x000fe4000ff5e0ff */
[----:B------:R-:W-:Y:S02]  /*29a0*/  IADD3.X R145, R145, UR19, RZ, P4, !PT ;  /* 0x0000001391917c10 */ /* 0x000fe4000a7fe4ff */
[----:B------:R-:W-:-:S02]  /*29b0*/  ISETP.NE.U32.AND P4, PT, R63, RZ, PT ;  /* 0x000000ff3f00720c */ /* 0x000fc40003f85070 */
[----:B------:R-:W-:Y:S02]  /*29c0*/  IADD3 R175, P3, R175, UR18, RZ ;  /* 0x00000012afaf7c10 */ /* 0x000fe4000ff7e0ff */
[----:B------:R-:W-:Y:S02]  /*29d0*/  IADD3.X R185, R185, UR19, RZ, P1, !PT ;  /* 0x00000013b9b97c10 */ /* 0x000fe40008ffe4ff */
[----:B------:R-:W-:Y:S02]  /*29e0*/  IADD3.X R181, R181, UR19, RZ, P2, !PT ;  /* 0x00000013b5b57c10 */ /* 0x000fe400097fe4ff */
[----:B------:R-:W-:Y:S02]  /*29f0*/  IADD3 R167, P5, R167, UR18, RZ ;  /* 0x00000012a7a77c10 */ /* 0x000fe4000ffbe0ff */
[----:B------:R-:W-:Y:S02]  /*2a00*/  IADD3 R163, P6, R163, UR18, RZ ;  /* 0x00000012a3a37c10 */ /* 0x000fe4000ffde0ff */
[----:B------:R-:W-:-:S02]  /*2a10*/  IADD3 R159, P0, R159, UR18, RZ ;  /* 0x000000129f9f7c10 */ /* 0x000fc4000ff1e0ff */
[----:B------:R-:W-:Y:S02]  /*2a20*/  IADD3 R155, P1, R155, UR18, RZ ;  /* 0x000000129b9b7c10 */ /* 0x000fe4000ff3e0ff */
[----:B------:R-:W-:Y:S02]  /*2a30*/  IADD3 R151, P2, R151, UR18, RZ ;  /* 0x0000001297977c10 */ /* 0x000fe4000ff5e0ff */
[----:B------:R-:W-:Y:S02]  /*2a40*/  IADD3.X R177, R177, UR19, RZ, P3, !PT ;  /* 0x00000013b1b17c10 */ /* 0x000fe40009ffe4ff */
[----:B------:R-:W-:Y:S02]  /*2a50*/  IADD3 R147, P3, R147, UR18, RZ ;  /* 0x0000001293937c10 */ /* 0x000fe4000ff7e0ff */
[----:B------:R-:W-:Y:S02]  /*2a60*/  IADD3.X R169, R169, UR19, RZ, P5, !PT ;  /* 0x00000013a9a97c10 */ /* 0x000fe4000affe4ff */
[----:B------:R-:W-:-:S02]  /*2a70*/  IADD3.X R165, R165, UR19, RZ, P6, !PT ;  /* 0x00000013a5a57c10 */ /* 0x000fc4000b7fe4ff */
[----:B------:R-:W-:Y:S02]  /*2a80*/  IADD3.X R161, R161, UR19, RZ, P0, !PT ;  /* 0x00000013a1a17c10 */ /* 0x000fe400087fe4ff */
[----:B------:R-:W-:Y:S02]  /*2a90*/  IADD3.X R157, R157, UR19, RZ, P1, !PT ;  /* 0x000000139d9d7c10 */ /* 0x000fe40008ffe4ff */
[----:B------:R-:W-:Y:S02]  /*2aa0*/  IADD3.X R153, R153, UR19, RZ, P2, !PT ;  /* 0x0000001399997c10 */ /* 0x000fe400097fe4ff */
[----:B------:R-:W-:Y:S02]  /*2ab0*/  IADD3 R139, P5, R139, UR18, RZ ;  /* 0x000000128b8b7c10 */ /* 0x000fe4000ffbe0ff */
[----:B------:R-:W-:Y:S02]  /*2ac0*/  IADD3 R135, P6, R135, UR18, RZ ;  /* 0x0000001287877c10 */ /* 0x000fe4000ffde0ff */
[----:B------:R-:W-:-:S02]  /*2ad0*/  IADD3 R131, P0, R131, UR18, RZ ;  /* 0x0000001283837c10 */ /* 0x000fc4000ff1e0ff */
[----:B------:R-:W-:Y:S02]  /*2ae0*/  IADD3 R127, P1, R127, UR18, RZ ;  /* 0x000000127f7f7c10 */ /* 0x000fe4000ff3e0ff */
[----:B------:R-:W-:Y:S02]  /*2af0*/  IADD3 R123, P2, R123, UR18, RZ ;  /* 0x000000127b7b7c10 */ /* 0x000fe4000ff5e0ff */
[----:B------:R-:W-:Y:S01]  /*2b00*/  IADD3.X R149, R149, UR19, RZ, P3, !PT ;  /* 0x0000001395957c10 */ /* 0x000fe20009ffe4ff */
[----:B------:R-:W-:Y:S01]  /*2b10*/  UIADD3 UR13, UR13, -0x40, URZ ;  /* 0xffffffc00d0d7890 */ /* 0x000fe2000fffe03f */
[----:B------:R-:W-:Y:S02]  /*2b20*/  IADD3 R124, P3, R121, R124, RZ ;  /* 0x0000007c797c7210 */ /* 0x000fe40007f7e0ff */
[----:B------:R-:W-:Y:S02]  /*2b30*/  IADD3.X R141, R141, UR19, RZ, P5, !PT ;  /* 0x000000138d8d7c10 */ /* 0x000fe4000affe4ff */
[----:B------:R-:W-:-:S02]  /*2b40*/  IADD3.X R137, R137, UR19, RZ, P6, !PT ;  /* 0x0000001389897c10 */ /* 0x000fc4000b7fe4ff */
[----:B------:R-:W-:Y:S02]  /*2b50*/  IADD3.X R133, R133, UR19, RZ, P0, !PT ;  /* 0x0000001385857c10 */ /* 0x000fe400087fe4ff */
[----:B------:R-:W-:Y:S02]  /*2b60*/  IADD3.X R129, R129, UR19, RZ, P1, !PT ;  /* 0x0000001381817c10 */ /* 0x000fe40008ffe4ff */
[----:B------:R-:W-:Y:S01]  /*2b70*/  IADD3.X R125, R125, UR19, RZ, P2, !PT ;  /* 0x000000137d7d7c10 */ /* 0x000fe200097fe4ff */
[----:B------:R-:W-:Y:S02]  /*2b80*/  WARPGROUP.DEPBAR.LE gsb0, 0x0 ;  /* 0x00008000000079c5 */ /* 0x000fe40000010000 */
[----:B------:R-:W-:Y:S01]  /*2b90*/  LEA.HI.X.SX32 R126, R121, R126, 0x1, P3 ;  /* 0x0000007e797e7211 */ /* 0x000fe200018f0eff */
[----:B0-----:R-:W-:Y:S06]  /*2ba0*/  @P4 BRA `(.L_x_2) ;  /* 0xfffffff000544947 */ /* 0x001fec000383ffff */
.L_x_1:
[----:B------:R-:W-:Y:S01]  /*2bb0*/  F2FP.SATFINITE.E5M2.F32.PACK_AB_MERGE_C R24, R25, R24, RZ ;  /* 0x000000181918723e */ /* 0x000fe200048060ff */
[----:B------:R-:W-:Y:S01]  /*2bc0*/  IMAD.SHL.U32 R15, R13, 0x4, RZ ;  /* 0x000000040d0f7824 */ /* 0x000fe200078e00ff */
[----:B------:R-:W-:Y:S01]  /*2bd0*/  F2FP.SATFINITE.E5M2.F32.PACK_AB_MERGE_C R28, R29, R28, RZ ;  /* 0x0000001c1d1c723e */ /* 0x000fe200048060ff */
[----:B------:R-:W-:Y:S01]  /*2be0*/  IMAD.SHL.U32 R14, R13, 0x40, RZ ;  /* 0x000000400d0e7824 */ /* 0x000fe200078e00ff */
[----:B------:R-:W-:Y:S01]  /*2bf0*/  F2FP.SATFINITE.E5M2.F32.PACK_AB_MERGE_C R32, R33, R32, RZ ;  /* 0x000000202120723e */ /* 0x000fe200048060ff */
[----:B------:R-:W-:Y:S01]  /*2c00*/  BAR.SYNC.DEFER_BLOCKING 0x0 ;  /* 0x0000000000007b1d */ /* 0x000fe20000010000 */
[----:B------:R-:W-:Y:S02]  /*2c10*/  F2FP.SATFINITE.E5M2.F32.PACK_AB_MERGE_C R26, R27, R26, RZ ;  /* 0x0000001a1b1a723e */ /* 0x000fe400048060ff */
[----:B------:R-:W-:Y:S02]  /*2c20*/  LOP3.LUT R24, R24, 0xffff, RZ, 0xc0, !PT ;  /* 0x0000ffff18187812 */ /* 0x000fe400078ec0ff */
[----:B------:R-:W-:Y:S01]  /*2c30*/  LOP3.LUT R27, R32, 0xffff, RZ, 0xc0, !PT ;  /* 0x0000ffff201b7812 */ /* 0x000fe200078ec0ff */
[----:B------:R-:W-:Y:S01]  /*2c40*/  ULDC UR4, c[0x0][0x244] ;  /* 0x0000910000047ab9 */ /* 0x000fe20000000800 */
[----:B------:R-:W-:Y:S01]  /*2c50*/  LOP3.LUT R23, R28, 0xffff, RZ, 0xc0, !PT ;  /* 0x0000ffff1c177812 */ /* 0x000fe200078ec0ff */
[----:B------:R-:W-:Y:S01]  /*2c60*/  ULDC.64 UR6, c[0x0][0x228] ;  /* 0x00008a0000067ab9 */ /* 0x000fe20000000a00 */
[----:B------:R-:W-:-:S02]  /*2c70*/  LOP3.LUT R88, R88, 0x38, RZ, 0xc0, !PT ;  /* 0x0000003858587812 */ /* 0x000fc400078ec0ff */
[----:B------:R-:W-:Y:S02]  /*2c80*/  PRMT R19, R27, 0x3340, R0 ;  /* 0x000033401b137816 */ /* 0x000fe40000000000 */
[----:B------:R-:W-:Y:S02]  /*2c90*/  PRMT R16, R24, 0x3340, R23 ;  /* 0x0000334018107816 */ /* 0x000fe40000000017 */
[----:B------:R-:W-:Y:S01]  /*2ca0*/  LOP3.LUT R21, R88, 0x180, R15, 0xf8, !PT ;  /* 0x0000018058157812 */ /* 0x000fe200078ef80f */
[----:B------:R-:W-:Y:S01]  /*2cb0*/  IMAD.SHL.U32 R15, R89, 0x4, RZ ;  /* 0x00000004590f7824 */ /* 0x000fe200078e00ff */
[----:B------:R-:W-:Y:S02]  /*2cc0*/  SHF.R.S32.HI R20, RZ, 0x4, R13 ;  /* 0x00000004ff147819 */ /* 0x000fe4000001140d */
[----:B------:R-:W-:Y:S02]  /*2cd0*/  PRMT R19, R16, 0x5410, R19 ;  /* 0x0000541010137816 */ /* 0x000fe40000000013 */
[----:B------:R-:W-:-:S02]  /*2ce0*/  F2FP.SATFINITE.E5M2.F32.PACK_AB_MERGE_C R30, R31, R30, RZ ;  /* 0x0000001e1f1e723e */ /* 0x000fc400048060ff */
[----:B------:R-:W-:Y:S02]  /*2cf0*/  F2FP.SATFINITE.E5M2.F32.PACK_AB_MERGE_C R34, R35, R34, RZ ;  /* 0x000000222322723e */ /* 0x000fe400048060ff */
[--C-:B------:R-:W-:Y:S02]  /*2d00*/  SHF.R.S32.HI R16, RZ, 0x5, R13.reuse ;  /* 0x00000005ff107819 */ /* 0x100fe4000001140d */
[----:B------:R-:W-:Y:S02]  /*2d10*/  SHF.R.S32.HI R18, RZ, 0x3, R13 ;  /* 0x00000003ff127819 */ /* 0x000fe4000001140d */
[----:B------:R-:W-:Y:S02]  /*2d20*/  SGXT R20, R20, 0x1 ;  /* 0x000000011414781a */ /* 0x000fe40000000200 */
[----:B------:R-:W-:Y:S01]  /*2d30*/  LOP3.LUT R17, R15, 0x40, R14, 0xf8, !PT ;  /* 0x000000400f117812 */ /* 0x000fe200078ef80e */
[----:B------:R-:W-:Y:S01]  /*2d40*/  IMAD.SHL.U32 R15, R13, 0x2, RZ ;  /* 0x000000020d0f7824 */ /* 0x000fe200078e00ff */
[----:B------:R-:W-:-:S02]  /*2d50*/  LOP3.LUT R26, R26, 0xffff, RZ, 0xc0, !PT ;  /* 0x0000ffff1a1a7812 */ /* 0x000fc400078ec0ff */
[----:B------:R-:W-:Y:S02]  /*2d60*/  LOP3.LUT R25, R30, 0xffff, RZ, 0xc0, !PT ;  /* 0x0000ffff1e197812 */ /* 0x000fe400078ec0ff */
[----:B------:R-:W-:Y:S02]  /*2d70*/  SGXT R16, R16, 0x1 ;  /* 0x000000011010781a */ /* 0x000fe40000000200 */
[----:B------:R-:W-:Y:S02]  /*2d80*/  LOP3.LUT R29, R34, 0xffff, RZ, 0xc0, !PT ;  /* 0x0000ffff221d7812 */ /* 0x000fe400078ec0ff */
[----:B------:R-:W-:Y:S02]  /*2d90*/  SHF.R.U32.HI R13, RZ, 0x8, R24 ;  /* 0x00000008ff0d7819 */ /* 0x000fe40000011618 */
[----:B------:R-:W-:Y:S02]  /*2da0*/  SHF.R.U32.HI R14, RZ, 0x8, R23 ;  /* 0x00000008ff0e7819 */ /* 0x000fe40000011617 */
[----:B------:R-:W-:-:S02]  /*2db0*/  SHF.R.U32.HI R89, RZ, 0x1, R89 ;  /* 0x00000001ff597819 */ /* 0x000fc40000011659 */
[----:B------:R-:W-:Y:S02]  /*2dc0*/  SGXT R18, R18, 0x1 ;  /* 0x000000011212781a */ /* 0x000fe40000000200 */
[----:B------:R-:W-:Y:S02]  /*2dd0*/  LOP3.LUT R22, R21, 0x804, R20, 0xf8, !PT ;  /* 0x0000080415167812 */ /* 0x000fe400078ef814 */
[----:B------:R-:W-:Y:S02]  /*2de0*/  LOP3.LUT R16, R16, 0x804, RZ, 0xc0, !PT ;  /* 0x0000080410107812 */ /* 0x000fe400078ec0ff */
[----:B------:R-:W-:Y:S02]  /*2df0*/  PRMT R21, R29, 0x3340, R0 ;  /* 0x000033401d157816 */ /* 0x000fe40000000000 */
[----:B------:R-:W-:Y:S02]  /*2e00*/  PRMT R20, R26, 0x3340, R25 ;  /* 0x000033401a147816 */ /* 0x000fe40000000019 */
[----:B------:R-:W-:-:S02]  /*2e10*/  LOP3.LUT R14, R14, 0xffff, RZ, 0xc0, !PT ;  /* 0x0000ffff0e0e7812 */ /* 0x000fc400078ec0ff */
[----:B------:R-:W-:Y:S02]  /*2e20*/  LOP3.LUT R13, R13, 0xffff, RZ, 0xc0, !PT ;  /* 0x0000ffff0d0d7812 */ /* 0x000fe400078ec0ff */
[----:B------:R-:W-:Y:S02]  /*2e30*/  LOP3.LUT R89, R89, 0x440, R18, 0x78, !PT ;  /* 0x0000044059597812 */ /* 0x000fe400078e7812 */
[----:B------:R-:W-:Y:S02]  /*2e40*/  LOP3.LUT R18, R16, 0xbc, R15, 0x78, !PT ;  /* 0x000000bc10127812 */ /* 0x000fe400078e780f */
[----:B------:R-:W-:Y:S02]  /*2e50*/  PRMT R21, R20, 0x5410, R21 ;  /* 0x0000541014157816 */ /* 0x000fe40000000015 */
[----:B------:R-:W-:Y:S02]  /*2e60*/  PRMT R20, R13, 0x3340, R14 ;  /* 0x000033400d147816 */ /* 0x000fe4000000000e */
[----:B------:R-:W-:-:S02]  /*2e70*/  SHF.R.U32.HI R15, RZ, 0x8, R27 ;  /* 0x00000008ff0f7819 */ /* 0x000fc4000001161b */
[----:B------:R-:W-:Y:S02]  /*2e80*/  SHF.R.U32.HI R14, RZ, 0x8, R25 ;  /* 0x00000008ff0e7819 */ /* 0x000fe40000011619 */
[----:B------:R-:W-:Y:S02]  /*2e90*/  SHF.R.U32.HI R13, RZ, 0x8, R26 ;  /* 0x00000008ff0d7819 */ /* 0x000fe4000001161a */
[----:B------:R-:W-:Y:S02]  /*2ea0*/  SHF.R.U32.HI R16, RZ, 0x8, R29 ;  /* 0x00000008ff107819 */ /* 0x000fe4000001161d */
[----:B------:R-:W-:Y:S02]  /*2eb0*/  LOP3.LUT R15, R15, 0xffff, RZ, 0xc0, !PT ;  /* 0x0000ffff0f0f7812 */ /* 0x000fe400078ec0ff */
[----:B------:R-:W-:Y:S02]  /*2ec0*/  LOP3.LUT R14, R14, 0xffff, RZ, 0xc0, !PT ;  /* 0x0000ffff0e0e7812 */ /* 0x000fe400078ec0ff */
[----:B------:R-:W-:-:S02]  /*2ed0*/  LOP3.LUT R13, R13, 0xffff, RZ, 0xc0, !PT ;  /* 0x0000ffff0d0d7812 */ /* 0x000fc400078ec0ff */
[----:B------:R-:W-:Y:S02]  /*2ee0*/  LOP3.LUT R16, R16, 0xffff, RZ, 0xc0, !PT ;  /* 0x0000ffff10107812 */ /* 0x000fe400078ec0ff */
[----:B------:R-:W-:Y:S02]  /*2ef0*/  F2FP.SATFINITE.E5M2.F32.PACK_AB_MERGE_C R36, R37, R36, RZ ;  /* 0x000000242524723e */ /* 0x000fe400048060ff */
[----:B------:R-:W-:Y:S02]  /*2f00*/  PRMT R15, R15, 0x3340, R0 ;  /* 0x000033400f0f7816 */ /* 0x000fe40000000000 */
[----:B------:R-:W-:Y:S02]  /*2f10*/  F2FP.SATFINITE.E5M2.F32.PACK_AB_MERGE_C R38, R39, R38, RZ ;  /* 0x000000262726723e */ /* 0x000fe400048060ff */
[----:B------:R-:W-:Y:S02]  /*2f20*/  PRMT R13, R13, 0x3340, R14 ;  /* 0x000033400d0d7816 */ /* 0x000fe4000000000e */
[----:B------:R-:W-:-:S02]  /*2f30*/  PRMT R16, R16, 0x3340, R1 ;  /* 0x0000334010107816 */ /* 0x000fc40000000001 */
[----:B------:R-:W-:Y:S02]  /*2f40*/  LOP3.LUT R36, R36, 0xffff, RZ, 0xc0, !PT ;  /* 0x0000ffff24247812 */ /* 0x000fe400078ec0ff */
[----:B------:R-:W-:Y:S02]  /*2f50*/  PRMT R15, R20, 0x5410, R15 ;  /* 0x00005410140f7816 */ /* 0x000fe4000000000f */
[----:B------:R-:W-:Y:S02]  /*2f60*/  LOP3.LUT R17, R18, R17, RZ, 0xfc, !PT ;  /* 0x0000001112117212 */ /* 0x000fe400078efcff */
[----:B------:R-:W-:Y:S02]  /*2f70*/  LOP3.LUT R38, R38, 0xffff, RZ, 0xc0, !PT ;  /* 0x0000ffff26267812 */ /* 0x000fe400078ec0ff */
[----:B------:R-:W-:Y:S02]  /*2f80*/  PRMT R13, R13, 0x5410, R16 ;  /* 0x000054100d0d7816 */ /* 0x000fe40000000010 */
[----:B------:R-:W-:-:S02]  /*2f90*/  PRMT R14, R19, 0x4210, R36 ;  /* 0x00004210130e7816 */ /* 0x000fc40000000024 */
[----:B------:R-:W-:Y:S02]  /*2fa0*/  PRMT R36, R15, 0x5210, R36 ;  /* 0x000052100f247816 */ /* 0x000fe40000000024 */
[--C-:B------:R-:W-:Y:S01]  /*2fb0*/  PRMT R21, R21, 0x4210, R38.reuse ;  /* 0x0000421015157816 */ /* 0x100fe20000000026 */
[----:B------:R-:W-:Y:S01]  /*2fc0*/  STS [R17+UR12], R14 ;  /* 0x0000000e11007988 */ /* 0x000fe2000800080c */
[----:B------:R-:W-:Y:S01]  /*2fd0*/  PRMT R19, R13, 0x5210, R38 ;  /* 0x000052100d137816 */ /* 0x000fe20000000026 */
[----:B------:R-:W-:Y:S01]  /*2fe0*/  IMAD R13, R47, UR4, RZ ;  /* 0x000000042f0d7c24 */ /* 0x000fe2000f8e02ff */
[----:B------:R-:W-:Y:S01]  /*2ff0*/  LOP3.LUT R16, R17, 0x40, RZ, 0x3c, !PT ;  /* 0x0000004011107812 */ /* 0x000fe200078e3cff */
[----:B------:R0:W-:Y:S01]  /*3000*/  STS [R17+UR12+0x100], R36 ;  /* 0x0001002411007988 */ /* 0x0001e2000800080c */
[----:B------:R-:W-:Y:S01]  /*3010*/  LOP3.LUT R22, R22, R89, RZ, 0xfc, !PT ;  /* 0x0000005916167212 */ /* 0x000fe200078efcff */
[----:B------:R-:W-:Y:S01]  /*3020*/  ULDC.64 UR4, c[0x0][0x220] ;  /* 0x0000880000047ab9 */ /* 0x000fe20000000a00 */
[----:B------:R-:W-:Y:S01]  /*3030*/  ISETP.GE.AND P0, PT, R47, UR6, PT ;  /* 0x000000062f007c0c */ /* 0x000fe2000bf06270 */
[----:B------:R-:W-:Y:S01]  /*3040*/  STS [R16+UR12+0x400], R21 ;  /* 0x0004001510007988 */ /* 0x000fe2000800080c */
[----:B------:R-:W-:Y:S01]  /*3050*/  LOP3.LUT R20, R22, 0x4, RZ, 0x3c, !PT ;  /* 0x0000000416147812 */ /* 0x000fe200078e3cff */
[----:B------:R-:W-:Y:S01]  /*3060*/  ULDC UR6, c[0x0][0x248] ;  /* 0x0000920000067ab9 */ /* 0x000fe20000000800 */
[----:B------:R-:W-:Y:S01]  /*3070*/  IADD3 R24, P2, R13, UR4, RZ ;  /* 0x000000040d187c10 */ /* 0x000fe2000ff5e0ff */
[----:B------:R1:W-:Y:S01]  /*3080*/  STS [R16+UR12+0x500], R19 ;  /* 0x0005001310007988 */ /* 0x0003e2000800080c */
[C---:B------:R-:W-:Y:S01]  /*3090*/  IMAD R15, R107.reuse, UR6, RZ ;  /* 0x000000066b0f7c24 */ /* 0x040fe2000f8e02ff */
[----:B------:R-:W-:Y:S01]  /*30a0*/  BAR.SYNC.DEFER_BLOCKING 0x0 ;  /* 0x0000000000007b1d */ /* 0x000fe20000010000 */
[----:B------:R-:W-:Y:S01]  /*30b0*/  ISETP.LT.AND P1, PT, R107, UR7, !P0 ;  /* 0x000000076b007c0c */ /* 0x000fe2000c721270 */
[C---:B0-----:R-:W-:Y:S01]  /*30c0*/  IMAD R17, R106.reuse, UR6, RZ ;  /* 0x000000066a117c24 */ /* 0x041fe2000f8e02ff */
[----:B------:R-:W-:Y:S01]  /*30d0*/  ISETP.LT.AND P5, PT, R106, UR7, !P0 ;  /* 0x000000076a007c0c */ /* 0x000fe2000c7a1270 */
[----:B------:R-:W-:Y:S01]  /*30e0*/  IMAD R18, R11, UR6, RZ ;  /* 0x000000060b127c24 */ /* 0x000fe2000f8e02ff */
[----:B------:R-:W-:Y:S01]  /*30f0*/  LEA.HI.X.SX32 R26, R13, UR5, 0x1, P2 ;  /* 0x000000050d1a7c11 */ /* 0x000fe200090f0eff */
[----:B------:R-:W-:Y:S01]  /*3100*/  IMAD R13, R10, UR6, RZ ;  /* 0x000000060a0d7c24 */ /* 0x000fe2000f8e02ff */
[-C--:B------:R-:W-:Y:S01]  /*3110*/  IADD3 R14, P2, R15, R24.reuse, RZ ;  /* 0x000000180f0e7210 */ /* 0x080fe20007f5e0ff */
[----:B-1----:R-:W-:Y:S01]  /*3120*/  IMAD R19, R12, UR6, RZ ;  /* 0x000000060c137c24 */ /* 0x002fe2000f8e02ff */
[----:B------:R-:W-:-:S02]  /*3130*/  IADD3 R16, P3, R17, R24, RZ ;  /* 0x0000001811107210 */ /* 0x000fc40007f7e0ff */
[-C--:B------:R-:W-:Y:S02]  /*3140*/  LEA.HI.X.SX32 R15, R15, R26.reuse, 0x1, P2 ;  /* 0x0000001a0f0f7211 */ /* 0x080fe400010f0eff */
[----:B------:R-:W-:Y:S02]  /*3150*/  LEA.HI.X.SX32 R17, R17, R26, 0x1, P3 ;  /* 0x0000001a11117211 */ /* 0x000fe400018f0eff */
[----:B------:R-:W-:Y:S02]  /*3160*/  ISETP.LT.AND P4, PT, R10, UR7, !P0 ;  /* 0x000000070a007c0c */ /* 0x000fe4000c781270 */
[----:B------:R-:W-:Y:S02]  /*3170*/  IADD3 R10, P6, R13, R24, RZ ;  /* 0x000000180d0a7210 */ /* 0x000fe40007fde0ff */
[----:B------:R-:W-:Y:S02]  /*3180*/  ISETP.LT.AND P3, PT, R11, UR7, !P0 ;  /* 0x000000070b007c0c */ /* 0x000fe4000c761270 */
[----:B------:R-:W-:-:S02]  /*3190*/  ISETP.LT.AND P2, PT, R12, UR7, !P0 ;  /* 0x000000070c007c0c */ /* 0x000fc4000c741270 */
[----:B------:R-:W-:Y:S01]  /*31a0*/  LEA.HI.X.SX32 R11, R13, R26, 0x1, P6 ;  /* 0x0000001a0d0b7211 */ /* 0x000fe200030f0eff */
[----:B------:R-:W0:Y:S04]  /*31b0*/  LDS R23, [R22+UR12] ;  /* 0x0000000c16177984 */ /* 0x000e280008000800 */
[----:B------:R-:W1:Y:S04]  /*31c0*/  LDS R25, [R20+UR12] ;  /* 0x0000000c14197984 */ /* 0x000e680008000800 */
[----:B------:R-:W2:Y:S04]  /*31d0*/  LDS R22, [R22+UR12+0x200] ;  /* 0x0002000c16167984 */ /* 0x000ea80008000800 */
[----:B------:R-:W3:Y:S01]  /*31e0*/  LDS R20, [R20+UR12+0x200] ;  /* 0x0002000c14147984 */ /* 0x000ee20008000800 */
[----:B0-----:R-:W-:-:S02]  /*31f0*/  PRMT R21, R23, 0x7770, RZ ;  /* 0x0000777017157816 */ /* 0x001fc400000000ff */
[----:B-1----:R-:W-:-:S03]  /*3200*/  PRMT R27, R25, 0x7770, RZ ;  /* 0x00007770191b7816 */ /* 0x002fc600000000ff */
[----:B------:R0:W-:Y:S01]  /*3210*/  @P1 STG.E.U8 desc[UR16][R14.64], R21 ;  /* 0x000000150e001986 */ /* 0x0001e2000c101110 */
[C---:B------:R-:W-:Y:S01]  /*3220*/  ISETP.LT.AND P1, PT, R9.reuse, UR7, !P0 ;  /* 0x0000000709007c0c */ /* 0x040fe2000c721270 */
[----:B------:R-:W-:Y:S01]  /*3230*/  IMAD R9, R9, UR6, RZ ;  /* 0x0000000609097c24 */ /* 0x000fe2000f8e02ff */
[----:B------:R-:W-:Y:S01]  /*3240*/  PRMT R29, R25, 0x7772, RZ ;  /* 0x00007772191d7816 */ /* 0x000fe200000000ff */
[----:B------:R1:W-:Y:S01]  /*3250*/  @P5 STG.E.U8 desc[UR16][R16.64], R27 ;  /* 0x0000001b10005986 */ /* 0x0003e2000c101110 */
[----:B------:R-:W-:-:S04]  /*3260*/  IADD3 R12, P5, R18, R24, RZ ;  /* 0x00000018120c7210 */ /* 0x000fc80007fbe0ff */
[----:B------:R-:W-:Y:S02]  /*3270*/  LEA.HI.X.SX32 R13, R18, R26, 0x1, P5 ;  /* 0x0000001a120d7211 */ /* 0x000fe400028f0eff */
[----:B0-----:R-:W-:Y:S02]  /*3280*/  IADD3 R14, P6, R19, R24, RZ ;  /* 0x00000018130e7210 */ /* 0x001fe40007fde0ff */
[----:B------:R-:W-:Y:S02]  /*3290*/  PRMT R21, R23, 0x7771, RZ ;  /* 0x0000777117157816 */ /* 0x000fe400000000ff */
[----:B-1----:R-:W-:Y:S02]  /*32a0*/  PRMT R27, R25, 0x7771, RZ ;  /* 0x00007771191b7816 */ /* 0x002fe400000000ff */
[----:B------:R-:W-:Y:S01]  /*32b0*/  LEA.HI.X.SX32 R15, R19, R26, 0x1, P6 ;  /* 0x0000001a130f7211 */ /* 0x000fe200030f0eff */
[----:B------:R0:W-:Y:S01]  /*32c0*/  @P4 STG.E.U8 desc[UR16][R10.64], R21 ;  /* 0x000000150a004986 */ /* 0x0001e2000c101110 */
[----:B------:R-:W-:-:S02]  /*32d0*/  PRMT R19, R23, 0x7772, RZ ;  /* 0x0000777217137816 */ /* 0x000fc400000000ff */
[----:B------:R-:W-:Y:S01]  /*32e0*/  IADD3 R16, P4, R9, R24, RZ ;  /* 0x0000001809107210 */ /* 0x000fe20007f9e0ff */
[----:B------:R1:W-:Y:S01]  /*32f0*/  @P3 STG.E.U8 desc[UR16][R12.64], R27 ;  /* 0x0000001b0c003986 */ /* 0x0003e2000c101110 */
[----:B------:R-:W-:Y:S02]  /*3300*/  PRMT R23, R23, 0x7773, RZ ;  /* 0x0000777317177816 */ /* 0x000fe400000000ff */
[----:B------:R-:W-:Y:S01]  /*3310*/  LEA.HI.X.SX32 R17, R9, R26, 0x1, P4 ;  /* 0x0000001a09117211 */ /* 0x000fe200020f0eff */
[----:B------:R4:W-:Y:S01]  /*3320*/  @P2 STG.E.U8 desc[UR16][R14.64], R19 ;  /* 0x000000130e002986 */ /* 0x0009e2000c101110 */
[C---:B------:R-:W-:Y:S01]  /*3330*/  ISETP.LT.AND P2, PT, R7.reuse, UR7, !P0 ;  /* 0x0000000707007c0c */ /* 0x040fe2000c741270 */
[----:B------:R-:W-:Y:S01]  /*3340*/  IMAD R7, R7, UR6, RZ ;  /* 0x0000000607077c24 */ /* 0x000fe2000f8e02ff */
[C---:B------:R-:W-:Y:S01]  /*3350*/  ISETP.LT.AND P4, PT, R8.reuse, UR7, !P0 ;  /* 0x0000000708007c0c */ /* 0x040fe2000c781270 */
[----:B0-----:R-:W-:Y:S01]  /*3360*/  IMAD R11, R8, UR6, RZ ;  /* 0x00000006080b7c24 */ /* 0x001fe2000f8e02ff */
[----:B------:R0:W-:Y:S01]  /*3370*/  @P1 STG.E.U8 desc[UR16][R16.64], R29 ;  /* 0x0000001d10001986 */ /* 0x0001e2000c101110 */
[C---:B------:R-:W-:Y:S01]  /*3380*/  ISETP.LT.AND P1, PT, R5.reuse, UR7, !P0 ;  /* 0x0000000705007c0c */ /* 0x040fe2000c721270 */
[----:B------:R-:W-:Y:S01]  /*3390*/  IMAD R5, R5, UR6, RZ ;  /* 0x0000000605057c24 */ /* 0x000fe2000f8e02ff */
[----:B------:R-:W-:Y:S01]  /*33a0*/  IADD3 R8, P6, R7, R24, RZ ;  /* 0x0000001807087210 */ /* 0x000fe20007fde0ff */
[C---:B-1----:R-:W-:Y:S01]  /*33b0*/  IMAD R13, R6.reuse, UR6, RZ ;  /* 0x00000006060d7c24 */ /* 0x042fe2000f8e02ff */
[----:B------:R-:W-:-:S02]  /*33c0*/  ISETP.LT.AND P3, PT, R6, UR7, !P0 ;  /* 0x0000000706007c0c */ /* 0x000fc4000c761270 */
[----:B------:R-:W-:Y:S01]  /*33d0*/  LEA.HI.X.SX32 R9, R7, R26, 0x1, P6 ;  /* 0x0000001a07097211 */ /* 0x000fe200030f0eff */
[----:B----4-:R-:W-:Y:S01]  /*33e0*/  IMAD R14, R4, UR6, RZ ;  /* 0x00000006040e7c24 */ /* 0x010fe2000f8e02ff */
[-C--:B------:R-:W-:Y:S01]  /*33f0*/  IADD3 R6, P5, R11, R24.reuse, RZ ;  /* 0x000000180b067210 */ /* 0x080fe20007fbe0ff */
[----:B------:R-:W-:Y:S01]  /*3400*/  IMAD R15, R80, UR6, RZ ;  /* 0x00000006500f7c24 */ /* 0x000fe2000f8e02ff */
[-C--:B------:R-:W-:Y:S01]  /*3410*/  IADD3 R10, P6, R13, R24.reuse, RZ ;  /* 0x000000180d0a7210 */ /* 0x080fe20007fde0ff */
[----:B------:R1:W-:Y:S01]  /*3420*/  @P2 STG.E.U8 desc[UR16][R8.64], R23 ;  /* 0x0000001708002986 */ /* 0x0003e2000c101110 */
[----:B------:R-:W-:Y:S01]  /*3430*/  IADD3 R12, P2, R5, R24, RZ ;  /* 0x00000018050c7210 */ /* 0x000fe20007f5e0ff */
[----:B0-----:R-:W-:Y:S01]  /*3440*/  IMAD R16, R78, UR6, RZ ;  /* 0x000000064e107c24 */ /* 0x001fe2000f8e02ff */
[----:B------:R-:W-:Y:S02]  /*3450*/  LEA.HI.X.SX32 R7, R11, R26, 0x1, P5 ;  /* 0x0000001a0b077211 */ /* 0x000fe400028f0eff */
[----:B------:R-:W-:-:S02]  /*3460*/  PRMT R25, R25, 0x7773, RZ ;  /* 0x0000777319197816 */ /* 0x000fc400000000ff */
[-C--:B------:R-:W-:Y:S02]  /*3470*/  LEA.HI.X.SX32 R11, R13, R26.reuse, 0x1, P6 ;  /* 0x0000001a0d0b7211 */ /* 0x080fe400030f0eff */
[----:B--2---:R-:W-:Y:S01]  /*3480*/  PRMT R17, R22, 0x7770, RZ ;  /* 0x0000777016117816 */ /* 0x004fe200000000ff */
[----:B------:R-:W-:Y:S01]  /*3490*/  @P4 STG.E.U8 desc[UR16][R6.64], R25 ;  /* 0x0000001906004986 */ /* 0x000fe2000c101110 */
[----:B------:R-:W-:Y:S01]  /*34a0*/  LEA.HI.X.SX32 R13, R5, R26, 0x1, P2 ;  /* 0x0000001a050d7211 */ /* 0x000fe200010f0eff */
[----:B------:R-:W-:Y:S01]  /*34b0*/  IMAD R5, R2, UR6, RZ ;  /* 0x0000000602057c24 */ /* 0x000fe2000f8e02ff */
[----:B---3--:R-:W-:Y:S01]  /*34c0*/  PRMT R19, R20, 0x7770, RZ ;  /* 0x0000777014137816 */ /* 0x008fe200000000ff */
[----:B-1----:R-:W-:Y:S01]  /*34d0*/  IMAD R9, R3, UR6, RZ ;  /* 0x0000000603097c24 */ /* 0x002fe2000f8e02ff */
[----:B------:R0:W-:Y:S01]  /*34e0*/  @P3 STG.E.U8 desc[UR16][R10.64], R17 ;  /* 0x000000110a003986 */ /* 0x0001e2000c101110 */
[----:B------:R-:W-:Y:S02]  /*34f0*/  ISETP.LT.AND P5, PT, R2, UR7, !P0 ;  /* 0x0000000702007c0c */ /* 0x000fe4000c7a1270 */
[----:B------:R-:W-:Y:S01]  /*3500*/  ISETP.LT.AND P3, PT, R4, UR7, !P0 ;  /* 0x0000000704007c0c */ /* 0x000fe2000c761270 */
[----:B------:R1:W-:Y:S01]  /*3510*/  @P1 STG.E.U8 desc[UR16][R12.64], R19 ;  /* 0x000000130c001986 */ /* 0x0003e2000c101110 */
[----:B------:R-:W-:-:S02]  /*3520*/  IADD3 R2, P6, R5, R24, RZ ;  /* 0x0000001805027210 */ /* 0x000fc40007fde0ff */
[----:B------:R-:W-:Y:S02]  /*3530*/  IADD3 R4, P1, R9, R24, RZ ;  /* 0x0000001809047210 */ /* 0x000fe40007f3e0ff */
[----:B------:R-:W-:Y:S02]  /*3540*/  ISETP.LT.AND P4, PT, R3, UR7, !P0 ;  /* 0x0000000703007c0c */ /* 0x000fe4000c781270 */
[----:B------:R-:W-:Y:S01]  /*3550*/  LEA.HI.X.SX32 R3, R5, R26, 0x1, P6 ;  /* 0x0000001a05037211 */ /* 0x000fe200030f0eff */
[----:B0-----:R-:W-:Y:S01]  /*3560*/  IMAD R17, R0, UR6, RZ ;  /* 0x0000000600117c24 */ /* 0x001fe2000f8e02ff */
[----:B------:R-:W-:Y:S02]  /*3570*/  IADD3 R6, P2, R14, R24, RZ ;  /* 0x000000180e067210 */ /* 0x000fe40007f5e0ff */
[----:B------:R-:W-:Y:S02]  /*3580*/  LEA.HI.X.SX32 R5, R9, R26, 0x1, P1 ;  /* 0x0000001a09057211 */ /* 0x000fe400008f0eff */
[----:B------:R-:W-:-:S02]  /*3590*/  IADD3 R8, P6, R15, R24, RZ ;  /* 0x000000180f087210 */ /* 0x000fc40007fde0ff */
[----:B------:R-:W-:Y:S02]  /*35a0*/  IADD3 R10, P1, R16, R24, RZ ;  /* 0x00000018100a7210 */ /* 0x000fe40007f3e0ff */
[-C--:B------:R-:W-:Y:S02]  /*35b0*/  LEA.HI.X.SX32 R7, R14, R26.reuse, 0x1, P2 ;  /* 0x0000001a0e077211 */ /* 0x080fe400010f0eff */
[----:B------:R-:W-:Y:S02]  /*35c0*/  ISETP.LT.AND P2, PT, R80, UR7, !P0 ;  /* 0x0000000750007c0c */ /* 0x000fe4000c741270 */
[-C--:B------:R-:W-:Y:S02]  /*35d0*/  LEA.HI.X.SX32 R9, R15, R26.reuse, 0x1, P6 ;  /* 0x0000001a0f097211 */ /* 0x080fe400030f0eff */
[----:B------:R-:W-:Y:S02]  /*35e0*/  LEA.HI.X.SX32 R11, R16, R26, 0x1, P1 ;  /* 0x0000001a100b7211 */ /* 0x000fe400008f0eff */
[----:B-1----:R-:W-:-:S02]  /*35f0*/  IADD3 R12, P6, R17, R24, RZ ;  /* 0x00000018110c7210 */ /* 0x002fc40007fde0ff */
[----:B------:R-:W-:Y:S02]  /*3600*/  ISETP.LT.AND P1, PT, R78, UR7, !P0 ;  /* 0x000000074e007c0c */ /* 0x000fe4000c721270 */
[----:B------:R-:W-:Y:S02]  /*3610*/  ISETP.LT.AND P0, PT, R0, UR7, !P0 ;  /* 0x0000000700007c0c */ /* 0x000fe4000c701270 */
[----:B------:R-:W-:Y:S02]  /*3620*/  PRMT R15, R22, 0x7771, RZ ;  /* 0x00007771160f7816 */ /* 0x000fe400000000ff */
[----:B------:R-:W-:Y:S02]  /*3630*/  LEA.HI.X.SX32 R13, R17, R26, 0x1, P6 ;  /* 0x0000001a110d7211 */ /* 0x000fe400030f0eff */
[----:B------:R-:W-:Y:S01]  /*3640*/  PRMT R17, R20, 0x7771, RZ ;  /* 0x0000777114117816 */ /* 0x000fe200000000ff */
[----:B------:R0:W-:Y:S01]  /*3650*/  @P5 STG.E.U8 desc[UR16][R2.64], R15 ;  /* 0x0000000f02005986 */ /* 0x0001e2000c101110 */
[----:B------:R-:W-:-:S02]  /*3660*/  PRMT R19, R22, 0x7772, RZ ;  /* 0x0000777216137816 */ /* 0x000fc400000000ff */
[----:B------:R-:W-:Y:S01]  /*3670*/  PRMT R21, R20, 0x7772, RZ ;  /* 0x0000777214157816 */ /* 0x000fe200000000ff */
[----:B------:R0:W-:Y:S01]  /*3680*/  @P4 STG.E.U8 desc[UR16][R4.64], R17 ;  /* 0x0000001104004986 */ /* 0x0001e2000c101110 */
[----:B------:R-:W-:Y:S02]  /*3690*/  PRMT R23, R22, 0x7773, RZ ;  /* 0x0000777316177816 */ /* 0x000fe400000000ff */
[----:B------:R-:W-:Y:S01]  /*36a0*/  PRMT R25, R20, 0x7773, RZ ;  /* 0x0000777314197816 */ /* 0x000fe200000000ff */
[----:B------:R0:W-:Y:S04]  /*36b0*/  @P3 STG.E.U8 desc[UR16][R6.64], R19 ;  /* 0x0000001306003986 */ /* 0x0001e8000c101110 */
[----:B------:R0:W-:Y:S04]  /*36c0*/  @P2 STG.E.U8 desc[UR16][R8.64], R21 ;  /* 0x0000001508002986 */ /* 0x0001e8000c101110 */
[----:B------:R0:W-:Y:S01]  /*36d0*/  @P1 STG.E.U8 desc[UR16][R10.64], R23 ;  /* 0x000000170a001986 */ /* 0x0001e2000c101110 */
[----:B------:R-:W-:Y:S05]  /*36e0*/  @!P0 EXIT ;  /* 0x000000000000894d */ /* 0x000fea0003800000 */
[----:B------:R-:W-:Y:S01]  /*36f0*/  STG.E.U8 desc[UR16][R12.64], R25 ;  /* 0x000000190c007986 */ /* 0x000fe2000c101110 */
[----:B------:R-:W-:Y:S05]  /*3700*/  EXIT ;  /* 0x000000000000794d */ /* 0x000fea0003800000 */
.L_x_3:
[----:B------:R-:W-:-:S00]  /*3710*/  BRA `(.L_x_3) ;  /* 0xfffffffc00fc7947 */ /* 0x000fc0000383ffff */
[----:B------:R-:W-:-:S00]  /*3720*/  NOP ;  /* 0x0000000000007918 */ /* 0x000fc00000000000 */
        /* <DEDUP_REMOVED lines=13> */
.L_x_4:


//--------------------- .nv.shared.matmul_kernel  --------------------------
	.section	.nv.shared.matmul_kernel,"aw",@nobits
	.sectionflags	@""
	.align	16
	.zero		1024


//--------------------- .nv.shared.reserved.0     --------------------------
	.section	.nv.shared.reserved.0,"aw",@nobits
	.weak		__nv_reservedSMEM_offset_0_alias
	.size		__nv_reservedSMEM_offset_0_alias, 0, 0
	.other		__nv_reservedSMEM_offset_0_alias,@"STO_CUDA_RESERVED_SHARED STV_DEFAULT"
__nv_reservedSMEM_offset_0_alias:
	.zero		0


//--------------------- .nv.constant0.matmul_kernel --------------------------
	.section	.nv.constant0.matmul_kernel,"a",@progbits
	.sectionflags	@""
	.align	4
.nv.constant0.matmul_kernel:
	.zero		608


//--------------------- SYMBOLS --------------------------

	.type		.nv.reservedSmem.offset0,@object
	.size		.nv.reservedSmem.offset0,0x4
